	.target	sm_90a

	.elftype	@"ET_EXEC"


//--------------------- .note.nv.tkinfo           --------------------------
	.section	.note.nv.tkinfo,"",@"SHT_NOTE"
	.sectionflags	@"SHF_NOTE_NV_TKINFO"
	.tkinfo
        /*0018*/ 	.word	0x00000002
        /*0030*/ 	.string	""
        /*0030*/ 	.string	"ptxas"
        /*0030*/ 	.string	"Cuda compilation tools, release 13.0, V13.0.88"
        /*0030*/ 	.string	"Build cuda_13.0.r13.0/compiler.36424714_0"
        /*0030*/ 	.string	"-arch sm_90a -m 64 "



//--------------------- .note.nv.cuinfo           --------------------------
	.section	.note.nv.cuinfo,"",@"SHT_NOTE"
	.sectionflags	@"SHF_NOTE_NV_CUINFO"
        /*0018*/ 	.short	0x0002
        /*001a*/ 	.short	0x005a
        /*001c*/ 	.short	0x0082
	.zero		2


//--------------------- .nv.info                  --------------------------
	.section	.nv.info,"",@"SHT_CUDA_INFO"
	.align	4


	//----- nvinfo : EIATTR_REGCOUNT
	.align		4
        /*0000*/ 	.byte	0x04, 0x2f
        /*0002*/ 	.short	(.L_15 - .L_14)
	.align		4
.L_14:
        /*0004*/ 	.word	index@(_ZN7cutlass13device_kernelINS_4gemm6kernel13GemmUniversalIN4cute5tupleIJiiiiEEENS1_10collective13CollectiveMmaINS1_34MainloopSm90TmaGmmaWarpSpecializedILi9ENS5_IJNS4_1CILi1EEESB_SB_EEENS1_32KernelTmaWarpSpecializedPingpongEEENS5_IJNSA_ILi64EEENSA_ILi128EEESF_EEENS_6half_tENS5_IJlSB_lEEESI_NS5_IJSB_llEEENS4_8TiledMMAINS4_8MMA_AtomIJNS4_4SM904GMMA26MMA_64x128x16_F32F16F16_SSILNSO_5MajorE0ELSQ_1ELNSO_7ScaleInE1ELSR_1EEEEEENS4_6LayoutISC_NS5_IJNSA_ILi0EEESV_SV_EEEEENS5_IJNS4_10UnderscoreESY_SY_EEEEENS4_13SM90_TMA_LOADENS4_14ComposedLayoutINS4_7SwizzleILi3ELi4ELi3EEENS4_18smem_ptr_flag_bitsILi16EEENSU_INS5_IJNSA_ILi8EEESF_EEENS5_IJSF_SB_EEEEEEEvNS4_8identityES11_NS12_IS14_S16_NSU_INS5_IJSF_S17_EEENS5_IJSB_SF_EEEEEEEvS1C_EENS_8epilogue10collective6detail29Sm90TmaWarpSpecializedAdapterINS1J_15DefaultEpilogueISI_SJ_SJ_NS1I_6thread17LinearCombinationISI_Li1EffLNS1N_9ScaleType4KindE0ELNS_15FloatRoundStyleE2ESI_EENS1_15EpilogueDefaultEEEEEvvEEEEvNT_6ParamsE)
        /*0008*/ 	.word	0x000000a8


	//----- nvinfo : EIATTR_FRAME_SIZE
	.align		4
.L_15:
        /*000c*/ 	.byte	0x04, 0x11
        /*000e*/ 	.short	(.L_17 - .L_16)
	.align		4
.L_16:
        /*0010*/ 	.word	index@(_ZN7cutlass13device_kernelINS_4gemm6kernel13GemmUniversalIN4cute5tupleIJiiiiEEENS1_10collective13CollectiveMmaINS1_34MainloopSm90TmaGmmaWarpSpecializedILi9ENS5_IJNS4_1CILi1EEESB_SB_EEENS1_32KernelTmaWarpSpecializedPingpongEEENS5_IJNSA_ILi64EEENSA_ILi128EEESF_EEENS_6half_tENS5_IJlSB_lEEESI_NS5_IJSB_llEEENS4_8TiledMMAINS4_8MMA_AtomIJNS4_4SM904GMMA26MMA_64x128x16_F32F16F16_SSILNSO_5MajorE0ELSQ_1ELNSO_7ScaleInE1ELSR_1EEEEEENS4_6LayoutISC_NS5_IJNSA_ILi0EEESV_SV_EEEEENS5_IJNS4_10UnderscoreESY_SY_EEEEENS4_13SM90_TMA_LOADENS4_14ComposedLayoutINS4_7SwizzleILi3ELi4ELi3EEENS4_18smem_ptr_flag_bitsILi16EEENSU_INS5_IJNSA_ILi8EEESF_EEENS5_IJSF_SB_EEEEEEEvNS4_8identityES11_NS12_IS14_S16_NSU_INS5_IJSF_S17_EEENS5_IJSB_SF_EEEEEEEvS1C_EENS_8epilogue10collective6detail29Sm90TmaWarpSpecializedAdapterINS1J_15DefaultEpilogueISI_SJ_SJ_NS1I_6thread17LinearCombinationISI_Li1EffLNS1N_9ScaleType4KindE0ELNS_15FloatRoundStyleE2ESI_EENS1_15EpilogueDefaultEEEEEvvEEEEvNT_6ParamsE)
        /*0014*/ 	.word	0x00000008


	//----- nvinfo : EIATTR_MIN_STACK_SIZE
	.align		4
.L_17:
        /*0018*/ 	.byte	0x04, 0x12
        /*001a*/ 	.short	(.L_19 - .L_18)
	.align		4
.L_18:
        /*001c*/ 	.word	index@(_ZN7cutlass13device_kernelINS_4gemm6kernel13GemmUniversalIN4cute5tupleIJiiiiEEENS1_10collective13CollectiveMmaINS1_34MainloopSm90TmaGmmaWarpSpecializedILi9ENS5_IJNS4_1CILi1EEESB_SB_EEENS1_32KernelTmaWarpSpecializedPingpongEEENS5_IJNSA_ILi64EEENSA_ILi128EEESF_EEENS_6half_tENS5_IJlSB_lEEESI_NS5_IJSB_llEEENS4_8TiledMMAINS4_8MMA_AtomIJNS4_4SM904GMMA26MMA_64x128x16_F32F16F16_SSILNSO_5MajorE0ELSQ_1ELNSO_7ScaleInE1ELSR_1EEEEEENS4_6LayoutISC_NS5_IJNSA_ILi0EEESV_SV_EEEEENS5_IJNS4_10UnderscoreESY_SY_EEEEENS4_13SM90_TMA_LOADENS4_14ComposedLayoutINS4_7SwizzleILi3ELi4ELi3EEENS4_18smem_ptr_flag_bitsILi16EEENSU_INS5_IJNSA_ILi8EEESF_EEENS5_IJSF_SB_EEEEEEEvNS4_8identityES11_NS12_IS14_S16_NSU_INS5_IJSF_S17_EEENS5_IJSB_SF_EEEEEEEvS1C_EENS_8epilogue10collective6detail29Sm90TmaWarpSpecializedAdapterINS1J_15DefaultEpilogueISI_SJ_SJ_NS1I_6thread17LinearCombinationISI_Li1EffLNS1N_9ScaleType4KindE0ELNS_15FloatRoundStyleE2ESI_EENS1_15EpilogueDefaultEEEEEvvEEEEvNT_6ParamsE)
        /*0020*/ 	.word	0x00000008
.L_19:


//--------------------- .nv.compat                --------------------------
	.section	.nv.compat,"",@"SHT_CUDA_COMPAT_INFO"
	.align	4
        /*0000*/ 	.byte	0x02, 0x09, 0x01, 0x00, 0x02, 0x02, 0x04, 0x00, 0x02, 0x05, 0x05, 0x00, 0x03, 0x07, 0x01, 0x01
        /*0010*/ 	.byte	0x02, 0x03, 0x01, 0x00, 0x02, 0x06, 0x01, 0x00, 0x04, 0x0b, 0x08, 0x00, 0x00, 0x00, 0x00, 0x00
        /*0020*/ 	.byte	0x00, 0x00, 0x00, 0x00


//--------------------- .nv.info._ZN7cutlass13device_kernelINS_4gemm6kernel13GemmUniversalIN4cute5tupleIJiiiiEEENS1_10collective13CollectiveMmaINS1_34MainloopSm90TmaGmmaWarpSpecializedILi9ENS5_IJNS4_1CILi1EEESB_SB_EEENS1_32KernelTmaWarpSpecializedPingpongEEENS5_IJNSA_ILi64EEENSA_ILi128EEESF_EEENS_6half_tENS5_IJlSB_lEEESI_NS5_IJSB_llEEENS4_8TiledMMAINS4_8MMA_AtomIJNS4_4SM904GMMA26MMA_64x128x16_F32F16F16_SSILNSO_5MajorE0ELSQ_1ELNSO_7ScaleInE1ELSR_1EEEEEENS4_6LayoutISC_NS5_IJNSA_ILi0EEESV_SV_EEEEENS5_IJNS4_10UnderscoreESY_SY_EEEEENS4_13SM90_TMA_LOADENS4_14ComposedLayoutINS4_7SwizzleILi3ELi4ELi3EEENS4_18smem_ptr_flag_bitsILi16EEENSU_INS5_IJNSA_ILi8EEESF_EEENS5_IJSF_SB_EEEEEEEvNS4_8identityES11_NS12_IS14_S16_NSU_INS5_IJSF_S17_EEENS5_IJSB_SF_EEEEEEEvS1C_EENS_8epilogue10collective6detail29Sm90TmaWarpSpecializedAdapterINS1J_15DefaultEpilogueISI_SJ_SJ_NS1I_6thread17LinearCombinationISI_Li1EffLNS1N_9ScaleType4KindE0ELNS_15FloatRoundStyleE2ESI_EENS1_15EpilogueDefaultEEEEEvvEEEEvNT_6ParamsE --------------------------
	.section	.nv.info._ZN7cutlass13device_kernelINS_4gemm6kernel13GemmUniversalIN4cute5tupleIJiiiiEEENS1_10collective13CollectiveMmaINS1_34MainloopSm90TmaGmmaWarpSpecializedILi9ENS5_IJNS4_1CILi1EEESB_SB_EEENS1_32KernelTmaWarpSpecializedPingpongEEENS5_IJNSA_ILi64EEENSA_ILi128EEESF_EEENS_6half_tENS5_IJlSB_lEEESI_NS5_IJSB_llEEENS4_8TiledMMAINS4_8MMA_AtomIJNS4_4SM904GMMA26MMA_64x128x16_F32F16F16_SSILNSO_5MajorE0ELSQ_1ELNSO_7ScaleInE1ELSR_1EEEEEENS4_6LayoutISC_NS5_IJNSA_ILi0EEESV_SV_EEEEENS5_IJNS4_10UnderscoreESY_SY_EEEEENS4_13SM90_TMA_LOADENS4_14ComposedLayoutINS4_7SwizzleILi3ELi4ELi3EEENS4_18smem_ptr_flag_bitsILi16EEENSU_INS5_IJNSA_ILi8EEESF_EEENS5_IJSF_SB_EEEEEEEvNS4_8identityES11_NS12_IS14_S16_NSU_INS5_IJSF_S17_EEENS5_IJSB_SF_EEEEEEEvS1C_EENS_8epilogue10collective6detail29Sm90TmaWarpSpecializedAdapterINS1J_15DefaultEpilogueISI_SJ_SJ_NS1I_6thread17LinearCombinationISI_Li1EffLNS1N_9ScaleType4KindE0ELNS_15FloatRoundStyleE2ESI_EENS1_15EpilogueDefaultEEEEEvvEEEEvNT_6ParamsE,"",@"SHT_CUDA_INFO"
	.sectionflags	@""
	.align	4


	//----- nvinfo : EIATTR_CUDA_API_VERSION
	.align		4
        /*0000*/ 	.byte	0x04, 0x37
        /*0002*/ 	.short	(.L_21 - .L_20)
.L_20:
        /*0004*/ 	.word	0x00000082


	//----- nvinfo : EIATTR_KPARAM_INFO
	.align		4
.L_21:
        /*0008*/ 	.byte	0x04, 0x17
        /*000a*/ 	.short	(.L_23 - .L_22)
.L_22:
        /*000c*/ 	.word	0x00000000
        /*0010*/ 	.short	0x0000
        /*0012*/ 	.short	0x0070
        /*0014*/ 	.byte	0x00, 0xf0, 0x01, 0x10


	//----- nvinfo : EIATTR_SPARSE_MMA_MASK
	.align		4
.L_23:
        /*0018*/ 	.byte	0x03, 0x50
        /*001a*/ 	.short	0x0000


	//----- nvinfo : EIATTR_MAXREG_COUNT
	.align		4
        /*001c*/ 	.byte	0x03, 0x1b
        /*001e*/ 	.short	0x00a8


	//----- nvinfo : EIATTR_NUM_BARRIERS
	.align		4
        /*0020*/ 	.byte	0x02, 0x4c
        /*0022*/ 	.byte	0x01
	.zero		1


	//----- nvinfo : EIATTR_EXTERNS
	.align		4
        /*0024*/ 	.byte	0x04, 0x0f
        /*0026*/ 	.short	(.L_25 - .L_24)


	//   ....[0]....
	.align		4
.L_24:
        /*0028*/ 	.word	index@(__assertfail)


	//----- nvinfo : EIATTR_ANNOTATIONS
	.align		4
.L_25:
        /*002c*/ 	.byte	0x04, 0x55
        /*002e*/ 	.short	(.L_27 - .L_26)


	//   ....[0]....
.L_26:
        /*0030*/ 	.word	0x00000001
        /*0034*/ 	.byte	0xa0, 0x0b, 0x00, 0x00, 0x01, 0x00, 0x00, 0x00, 0xc0, 0x12, 0x00, 0x00, 0x01, 0x00, 0x00, 0x00
        /*0044*/ 	.byte	0x90, 0x61, 0x00, 0x00, 0x01, 0x00, 0x00, 0x00, 0xd0, 0x6d, 0x00, 0x00


	//----- nvinfo : EIATTR_MERCURY_ISA_VERSION
	.align		4
.L_27:
        /*0050*/ 	.byte	0x03, 0x5f
        /*0052*/ 	.short	0x0101


	//----- nvinfo : EIATTR_INT_WARP_WIDE_INSTR_OFFSETS
	.align		4
        /*0054*/ 	.byte	0x04, 0x31
        /*0056*/ 	.short	(.L_29 - .L_28)


	//   ....[0]....
.L_28:
        /*0058*/ 	.word	0x000004c0


	//   ....[1]....
        /*005c*/ 	.word	0x000004e0


	//   ....[2]....
        /*0060*/ 	.word	0x00000560


	//   ....[3]....
        /*0064*/ 	.word	0x00000570


	//   ....[4]....
        /*0068*/ 	.word	0x00000580


	//   ....[5]....
        /*006c*/ 	.word	0x000005a0


	//   ....[6]....
        /*0070*/ 	.word	0x00000630


	//   ....[7]....
        /*0074*/ 	.word	0x00000650


	//----- nvinfo : EIATTR_COOP_GROUP_MASK_REGIDS
	.align		4
.L_29:
        /*0078*/ 	.byte	0x04, 0x29
        /*007a*/ 	.short	(.L_31 - .L_30)


	//   ....[0]....
.L_30:
        /*007c*/ 	.word	0xffffffff


	//   ....[1]....
        /*0080*/ 	.word	0xffffffff


	//   ....[2]....
        /*0084*/ 	.word	0xffffffff


	//   ....[3]....
        /*0088*/ 	.word	0xffffffff


	//   ....[4]....
        /*008c*/ 	.word	0xffffffff


	//   ....[5]....
        /*0090*/ 	.word	0xffffffff


	//----- nvinfo : EIATTR_COOP_GROUP_INSTR_OFFSETS
	.align		4
.L_31:
        /*0094*/ 	.byte	0x04, 0x28
        /*0096*/ 	.short	(.L_33 - .L_32)


	//   ....[0]....
.L_32:
        /*0098*/ 	.word	0x00000070


	//   ....[1]....
        /*009c*/ 	.word	0x00000080


	//   ....[2]....
        /*00a0*/ 	.word	0x00000140


	//   ....[3]....
        /*00a4*/ 	.word	0x000003a0


	//   ....[4]....
        /*00a8*/ 	.word	0x000003e0


	//   ....[5]....
        /*00ac*/ 	.word	0x00000420


	//----- nvinfo : EIATTR_REG_RECONFIG
	.align		4
.L_33:
        /*00b0*/ 	.byte	0x01, 0x54
	.zero		2


	//----- nvinfo : EIATTR_SYSCALL_OFFSETS
	.align		4
        /*00b4*/ 	.byte	0x04, 0x46
        /*00b6*/ 	.short	(.L_35 - .L_34)


	//   ....[0]....
.L_34:
        /*00b8*/ 	.word	0x00001740


	//----- nvinfo : EIATTR_MBARRIER_INSTR_OFFSETS
	.align		4
.L_35:
        /*00bc*/ 	.byte	0x04, 0x39
        /*00be*/ 	.short	(.L_37 - .L_36)


	//   ....[0]....
.L_36:
        /*00c0*/ 	.word	0x00000260
        /*00c4*/ 	.word	0x000000ff
        /*00c8*/ 	.word	0x00000000
        /*00cc*/ 	.short	0x0100
        /*00ce*/ 	.byte	0x08
	.zero		1


	//   ....[1]....
        /*00d0*/ 	.word	0x00000270
        /*00d4*/ 	.word	0x000000ff
        /*00d8*/ 	.word	0x00000048
        /*00dc*/ 	.short	0x0100
        /*00de*/ 	.byte	0x08
	.zero		1


	//   ....[2]....
        /*00e0*/ 	.word	0x00000280
        /*00e4*/ 	.word	0x000000ff
        /*00e8*/ 	.word	0x00000008
        /*00ec*/ 	.short	0x0100
        /*00ee*/ 	.byte	0x08
	.zero		1


	//   ....[3]....
        /*00f0*/ 	.word	0x00000290
        /*00f4*/ 	.word	0x000000ff
        /*00f8*/ 	.word	0x00000050
        /*00fc*/ 	.short	0x0100
        /*00fe*/ 	.byte	0x08
	.zero		1


	//   ....[4]....
        /*0100*/ 	.word	0x000002a0
        /*0104*/ 	.word	0x000000ff
        /*0108*/ 	.word	0x00000010
        /*010c*/ 	.short	0x0100
        /*010e*/ 	.byte	0x08
	.zero		1


	//   ....[5]....
        /*0110*/ 	.word	0x000002b0
        /*0114*/ 	.word	0x000000ff
        /*0118*/ 	.word	0x00000058
        /*011c*/ 	.short	0x0100
        /*011e*/ 	.byte	0x08
	.zero		1


	//   ....[6]....
        /*0120*/ 	.word	0x000002c0
        /*0124*/ 	.word	0x000000ff
        /*0128*/ 	.word	0x00000018
        /*012c*/ 	.short	0x0100
        /*012e*/ 	.byte	0x08
	.zero		1


	//   ....[7]....
        /*0130*/ 	.word	0x000002d0
        /*0134*/ 	.word	0x000000ff
        /*0138*/ 	.word	0x00000060
        /*013c*/ 	.short	0x0100
        /*013e*/ 	.byte	0x08
	.zero		1


	//   ....[8]....
        /*0140*/ 	.word	0x000002e0
        /*0144*/ 	.word	0x000000ff
        /*0148*/ 	.word	0x00000020
        /*014c*/ 	.short	0x0100
        /*014e*/ 	.byte	0x08
	.zero		1


	//   ....[9]....
        /*0150*/ 	.word	0x000002f0
        /*0154*/ 	.word	0x000000ff
        /*0158*/ 	.word	0x00000068
        /*015c*/ 	.short	0x0100
        /*015e*/ 	.byte	0x08
	.zero		1


	//   ....[10]....
        /*0160*/ 	.word	0x00000300
        /*0164*/ 	.word	0x000000ff
        /*0168*/ 	.word	0x00000028
        /*016c*/ 	.short	0x0100
        /*016e*/ 	.byte	0x08
	.zero		1


	//   ....[11]....
        /*0170*/ 	.word	0x00000310
        /*0174*/ 	.word	0x000000ff
        /*0178*/ 	.word	0x00000070
        /*017c*/ 	.short	0x0100
        /*017e*/ 	.byte	0x08
	.zero		1


	//   ....[12]....
        /*0180*/ 	.word	0x00000320
        /*0184*/ 	.word	0x000000ff
        /*0188*/ 	.word	0x00000030
        /*018c*/ 	.short	0x0100
        /*018e*/ 	.byte	0x08
	.zero		1


	//   ....[13]....
        /*0190*/ 	.word	0x00000330
        /*0194*/ 	.word	0x000000ff
        /*0198*/ 	.word	0x00000078
        /*019c*/ 	.short	0x0100
        /*019e*/ 	.byte	0x08
	.zero		1


	//   ....[14]....
        /*01a0*/ 	.word	0x00000340
        /*01a4*/ 	.word	0x000000ff
        /*01a8*/ 	.word	0x00000038
        /*01ac*/ 	.short	0x0100
        /*01ae*/ 	.byte	0x08
	.zero		1


	//   ....[15]....
        /*01b0*/ 	.word	0x00000350
        /*01b4*/ 	.word	0x000000ff
        /*01b8*/ 	.word	0x00000080
        /*01bc*/ 	.short	0x0100
        /*01be*/ 	.byte	0x08
	.zero		1


	//   ....[16]....
        /*01c0*/ 	.word	0x00000360
        /*01c4*/ 	.word	0x000000ff
        /*01c8*/ 	.word	0x00000040
        /*01cc*/ 	.short	0x0100
        /*01ce*/ 	.byte	0x08
	.zero		1


	//   ....[17]....
        /*01d0*/ 	.word	0x00000370
        /*01d4*/ 	.word	0x000000ff
        /*01d8*/ 	.word	0x00000088
        /*01dc*/ 	.short	0x0100
        /*01de*/ 	.byte	0x08
	.zero		1


	//   ....[18]....
        /*01e0*/ 	.word	0x00000690
        /*01e4*/ 	.word	0x000000ff
        /*01e8*/ 	.word	0x000000c0
        /*01ec*/ 	.short	0x0100
        /*01ee*/ 	.byte	0x08
	.zero		1


	//   ....[19]....
        /*01f0*/ 	.word	0x00000700
        /*01f4*/ 	.word	0x000000ff
        /*01f8*/ 	.word	0x000000c8
        /*01fc*/ 	.short	0x0100
        /*01fe*/ 	.byte	0x08
	.zero		1


	//   ....[20]....
        /*0200*/ 	.word	0x00000720
        /*0204*/ 	.word	0x000000ff
        /*0208*/ 	.word	0x000000a0
        /*020c*/ 	.short	0x0100
        /*020e*/ 	.byte	0x09
	.zero		1


	//   ....[21]....
        /*0210*/ 	.word	0x00000730
        /*0214*/ 	.word	0x000000ff
        /*0218*/ 	.word	0x000000a8
        /*021c*/ 	.short	0x0100
        /*021e*/ 	.byte	0x09
	.zero		1


	//   ....[22]....
        /*0220*/ 	.word	0x00000740
        /*0224*/ 	.word	0x000000ff
        /*0228*/ 	.word	0x000000b0
        /*022c*/ 	.short	0x0100
        /*022e*/ 	.byte	0x09
	.zero		1


	//   ....[23]....
        /*0230*/ 	.word	0x00000750
        /*0234*/ 	.word	0x000000ff
        /*0238*/ 	.word	0x000000b8
        /*023c*/ 	.short	0x0100
        /*023e*/ 	.byte	0x09
	.zero		1


	//   ....[24]....
        /*0240*/ 	.word	0x00001600
        /*0244*/ 	.word	0x000000ff
        /*0248*/ 	.word	0xfffffff8
        /*024c*/ 	.short	0x010a
        /*024e*/ 	.byte	0x2b
	.zero		1


	//   ....[25]....
        /*0250*/ 	.word	0x000017c0
        /*0254*/ 	.word	0x00000003
        /*0258*/ 	.word	0x00000000
        /*025c*/ 	.short	0x010a
        /*025e*/ 	.byte	0x3f
	.zero		1


	//   ....[26]....
        /*0260*/ 	.word	0x00001820
        /*0264*/ 	.word	0x00000003
        /*0268*/ 	.word	0x00000000
        /*026c*/ 	.short	0x010a
        /*026e*/ 	.byte	0x3f
	.zero		1


	//   ....[27]....
        /*0270*/ 	.word	0x00001b80
        /*0274*/ 	.word	0x000000ff
        /*0278*/ 	.word	0x00000000
        /*027c*/ 	.short	0x010a
        /*027e*/ 	.byte	0x04
	.zero		1


	//   ....[28]....
        /*0280*/ 	.word	0x00001bc0
        /*0284*/ 	.word	0x000000ff
        /*0288*/ 	.word	0x00000000
        /*028c*/ 	.short	0x010a
        /*028e*/ 	.byte	0x04
	.zero		1


	//   ....[29]....
        /*0290*/ 	.word	0x00001e20
        /*0294*/ 	.word	0x000000ff
        /*0298*/ 	.word	0x00000000
        /*029c*/ 	.short	0x0101
        /*029e*/ 	.byte	0x04
	.zero		1


	//   ....[30]....
        /*02a0*/ 	.word	0x00001f20
        /*02a4*/ 	.word	0x00000003
        /*02a8*/ 	.word	0x00000000
        /*02ac*/ 	.short	0x0101
        /*02ae*/ 	.byte	0x2e
	.zero		1


	//   ....[31]....
        /*02b0*/ 	.word	0x00001ff0
        /*02b4*/ 	.word	0x000000ff
        /*02b8*/ 	.word	0x00000000
        /*02bc*/ 	.short	0x0101
        /*02be*/ 	.byte	0x06
	.zero		1


	//   ....[32]....
        /*02c0*/ 	.word	0x00002060
        /*02c4*/ 	.word	0x000000ff
        /*02c8*/ 	.word	0x00000008
        /*02cc*/ 	.short	0x010a
        /*02ce*/ 	.byte	0x2b
	.zero		1


	//   ....[33]....
        /*02d0*/ 	.word	0x000061d0
        /*02d4*/ 	.word	0x00000000
        /*02d8*/ 	.word	0x00000000
        /*02dc*/ 	.short	0x0101
        /*02de*/ 	.byte	0x2e
	.zero		1


	//   ....[34]....
        /*02e0*/ 	.word	0x00006ae0
        /*02e4*/ 	.word	0x0000000b
        /*02e8*/ 	.word	0x00000048
        /*02ec*/ 	.short	0x010a
        /*02ee*/ 	.byte	0x3f
	.zero		1


	//   ....[35]....
        /*02f0*/ 	.word	0x00006f00
        /*02f4*/ 	.word	0x00000006
        /*02f8*/ 	.word	0x000000c8
        /*02fc*/ 	.short	0x0101
        /*02fe*/ 	.byte	0x3f
	.zero		1


	//   ....[36]....
        /*0300*/ 	.word	0x00007620
        /*0304*/ 	.word	0x00000007
        /*0308*/ 	.word	0x00000000
        /*030c*/ 	.short	0x010a
        /*030e*/ 	.byte	0x3f
	.zero		1


	//   ....[37]....
        /*0310*/ 	.word	0x000076a0
        /*0314*/ 	.word	0x00000006
        /*0318*/ 	.word	0x00000000
        /*031c*/ 	.short	0x010a
        /*031e*/ 	.byte	0x3f
	.zero		1


	//   ....[38]....
        /*0320*/ 	.word	0x00007730
        /*0324*/ 	.word	0x00000007
        /*0328*/ 	.word	0x00000000
        /*032c*/ 	.short	0x010a
        /*032e*/ 	.byte	0x3f
	.zero		1


	//   ....[39]....
        /*0330*/ 	.word	0x000077c0
        /*0334*/ 	.word	0x00000006
        /*0338*/ 	.word	0x00000000
        /*033c*/ 	.short	0x010a
        /*033e*/ 	.byte	0x3f
	.zero		1


	//   ....[40]....
        /*0340*/ 	.word	0x00007850
        /*0344*/ 	.word	0x00000007
        /*0348*/ 	.word	0x00000000
        /*034c*/ 	.short	0x010a
        /*034e*/ 	.byte	0x3f
	.zero		1


	//   ....[41]....
        /*0350*/ 	.word	0x000078e0
        /*0354*/ 	.word	0x00000006
        /*0358*/ 	.word	0x00000000
        /*035c*/ 	.short	0x010a
        /*035e*/ 	.byte	0x3f
	.zero		1


	//   ....[42]....
        /*0360*/ 	.word	0x00007970
        /*0364*/ 	.word	0x00000007
        /*0368*/ 	.word	0x00000000
        /*036c*/ 	.short	0x010a
        /*036e*/ 	.byte	0x3f
	.zero		1


	//   ....[43]....
        /*0370*/ 	.word	0x00007a00
        /*0374*/ 	.word	0x00000006
        /*0378*/ 	.word	0x00000000
        /*037c*/ 	.short	0x010a
        /*037e*/ 	.byte	0x3f
	.zero		1


	//   ....[44]....
        /*0380*/ 	.word	0x00007a90
        /*0384*/ 	.word	0x00000005
        /*0388*/ 	.word	0x00000000
        /*038c*/ 	.short	0x010a
        /*038e*/ 	.byte	0x3f
	.zero		1


	//   ....[45]....
        /*0390*/ 	.word	0x00007b00
        /*0394*/ 	.word	0x00000003
        /*0398*/ 	.word	0xfffffff8
        /*039c*/ 	.short	0x010a
        /*039e*/ 	.byte	0x3f
	.zero		1


	//   ....[46]....
        /*03a0*/ 	.word	0x00007b50
        /*03a4*/ 	.word	0x00000003
        /*03a8*/ 	.word	0x00000000
        /*03ac*/ 	.short	0x010a
        /*03ae*/ 	.byte	0x3f
	.zero		1


	//   ....[47]....
        /*03b0*/ 	.word	0x00007bb0
        /*03b4*/ 	.word	0x00000004
        /*03b8*/ 	.word	0x00000000
        /*03bc*/ 	.short	0x010a
        /*03be*/ 	.byte	0x3f
	.zero		1


	//   ....[48]....
        /*03c0*/ 	.word	0x00007c10
        /*03c4*/ 	.word	0x00000003
        /*03c8*/ 	.word	0x00000008
        /*03cc*/ 	.short	0x010a
        /*03ce*/ 	.byte	0x3f
	.zero		1


	//   ....[49]....
        /*03d0*/ 	.word	0x00007ce0
        /*03d4*/ 	.word	0x0000000b
        /*03d8*/ 	.word	0x00000048
        /*03dc*/ 	.short	0x010a
        /*03de*/ 	.byte	0x3f
	.zero		1


	//   ....[50]....
        /*03e0*/ 	.word	0x00007db0
        /*03e4*/ 	.word	0x00000007
        /*03e8*/ 	.word	0x00000000
        /*03ec*/ 	.short	0x010a
        /*03ee*/ 	.byte	0x3f
	.zero		1


	//   ....[51]....
        /*03f0*/ 	.word	0x00007e00
        /*03f4*/ 	.word	0x00000006
        /*03f8*/ 	.word	0x00000000
        /*03fc*/ 	.short	0x010a
        /*03fe*/ 	.byte	0x3f
	.zero		1


	//   ....[52]....
        /*0400*/ 	.word	0x00007e50
        /*0404*/ 	.word	0x00000007
        /*0408*/ 	.word	0x00000000
        /*040c*/ 	.short	0x010a
        /*040e*/ 	.byte	0x3f
	.zero		1


	//   ....[53]....
        /*0410*/ 	.word	0x00007ea0
        /*0414*/ 	.word	0x00000006
        /*0418*/ 	.word	0x00000000
        /*041c*/ 	.short	0x010a
        /*041e*/ 	.byte	0x3f
	.zero		1


	//   ....[54]....
        /*0420*/ 	.word	0x00007ef0
        /*0424*/ 	.word	0x00000007
        /*0428*/ 	.word	0x00000000
        /*042c*/ 	.short	0x010a
        /*042e*/ 	.byte	0x3f
	.zero		1


	//   ....[55]....
        /*0430*/ 	.word	0x00007f40
        /*0434*/ 	.word	0x00000006
        /*0438*/ 	.word	0x00000000
        /*043c*/ 	.short	0x010a
        /*043e*/ 	.byte	0x3f
	.zero		1


	//   ....[56]....
        /*0440*/ 	.word	0x00007f90
        /*0444*/ 	.word	0x00000007
        /*0448*/ 	.word	0x00000000
        /*044c*/ 	.short	0x010a
        /*044e*/ 	.byte	0x3f
	.zero		1


	//   ....[57]....
        /*0450*/ 	.word	0x00007fe0
        /*0454*/ 	.word	0x00000006
        /*0458*/ 	.word	0x00000000
        /*045c*/ 	.short	0x010a
        /*045e*/ 	.byte	0x3f
	.zero		1


	//----- nvinfo : EIATTR_NUM_MBARRIERS
	.align		4
.L_37:
        /*0460*/ 	.byte	0x03, 0x38
        /*0462*/ 	.short	0x0018


	//----- nvinfo : EIATTR_EXIT_INSTR_OFFSETS
	.align		4
        /*0464*/ 	.byte	0x04, 0x1c
        /*0466*/ 	.short	(.L_39 - .L_38)


	//   ....[0]....
.L_38:
        /*0468*/ 	.word	0x00001250


	//   ....[1]....
        /*046c*/ 	.word	0x000012b0


	//   ....[2]....
        /*0470*/ 	.word	0x000067f0


	//   ....[3]....
        /*0474*/ 	.word	0x00006820


	//   ....[4]....
        /*0478*/ 	.word	0x00007ae0


	//----- nvinfo : EIATTR_MAX_THREADS
	.align		4
.L_39:
        /*047c*/ 	.byte	0x04, 0x05
        /*047e*/ 	.short	(.L_41 - .L_40)
.L_40:
        /*0480*/ 	.word	0x00000180
        /*0484*/ 	.word	0x00000001
        /*0488*/ 	.word	0x00000001


	//----- nvinfo : EIATTR_CRS_STACK_SIZE
	.align		4
.L_41:
        /*048c*/ 	.byte	0x04, 0x1e
        /*048e*/ 	.short	(.L_43 - .L_42)
.L_42:
        /*0490*/ 	.word	0x00000000


	//----- nvinfo : EIATTR_CBANK_PARAM_SIZE
	.align		4
.L_43:
        /*0494*/ 	.byte	0x03, 0x19
        /*0496*/ 	.short	0x0470


	//----- nvinfo : EIATTR_PARAM_CBANK
	.align		4
        /*0498*/ 	.byte	0x04, 0x0a
        /*049a*/ 	.short	(.L_45 - .L_44)
	.align		4
.L_44:
        /*049c*/ 	.word	index@(.nv.constant0._ZN7cutlass13device_kernelINS_4gemm6kernel13GemmUniversalIN4cute5tupleIJiiiiEEENS1_10collective13CollectiveMmaINS1_34MainloopSm90TmaGmmaWarpSpecializedILi9ENS5_IJNS4_1CILi1EEESB_SB_EEENS1_32KernelTmaWarpSpecializedPingpongEEENS5_IJNSA_ILi64EEENSA_ILi128EEESF_EEENS_6half_tENS5_IJlSB_lEEESI_NS5_IJSB_llEEENS4_8TiledMMAINS4_8MMA_AtomIJNS4_4SM904GMMA26MMA_64x128x16_F32F16F16_SSILNSO_5MajorE0ELSQ_1ELNSO_7ScaleInE1ELSR_1EEEEEENS4_6LayoutISC_NS5_IJNSA_ILi0EEESV_SV_EEEEENS5_IJNS4_10UnderscoreESY_SY_EEEEENS4_13SM90_TMA_LOADENS4_14ComposedLayoutINS4_7SwizzleILi3ELi4ELi3EEENS4_18smem_ptr_flag_bitsILi16EEENSU_INS5_IJNSA_ILi8EEESF_EEENS5_IJSF_SB_EEEEEEEvNS4_8identityES11_NS12_IS14_S16_NSU_INS5_IJSF_S17_EEENS5_IJSB_SF_EEEEEEEvS1C_EENS_8epilogue10collective6detail29Sm90TmaWarpSpecializedAdapterINS1J_15DefaultEpilogueISI_SJ_SJ_NS1I_6thread17LinearCombinationISI_Li1EffLNS1N_9ScaleType4KindE0ELNS_15FloatRoundStyleE2ESI_EENS1_15EpilogueDefaultEEEEEvvEEEEvNT_6ParamsE)
        /*04a0*/ 	.short	0x0210
        /*04a2*/ 	.short	0x0470


	//----- nvinfo : EIATTR_SW_WAR
	.align		4
.L_45:
        /*04a4*/ 	.byte	0x04, 0x36
        /*04a6*/ 	.short	(.L_47 - .L_46)
.L_46:
        /*04a8*/ 	.word	0x00000008
.L_47:


//--------------------- .nv.callgraph             --------------------------
	.section	.nv.callgraph,"",@"SHT_CUDA_CALLGRAPH"
	.align	4
	.sectionentsize	8
	.align		4
        /*0000*/ 	.word	0x00000000
	.align		4
        /*0004*/ 	.word	0xffffffff
	.align		4
        /*0008*/ 	.word	index@(_ZN7cutlass13device_kernelINS_4gemm6kernel13GemmUniversalIN4cute5tupleIJiiiiEEENS1_10collective13CollectiveMmaINS1_34MainloopSm90TmaGmmaWarpSpecializedILi9ENS5_IJNS4_1CILi1EEESB_SB_EEENS1_32KernelTmaWarpSpecializedPingpongEEENS5_IJNSA_ILi64EEENSA_ILi128EEESF_EEENS_6half_tENS5_IJlSB_lEEESI_NS5_IJSB_llEEENS4_8TiledMMAINS4_8MMA_AtomIJNS4_4SM904GMMA26MMA_64x128x16_F32F16F16_SSILNSO_5MajorE0ELSQ_1ELNSO_7ScaleInE1ELSR_1EEEEEENS4_6LayoutISC_NS5_IJNSA_ILi0EEESV_SV_EEEEENS5_IJNS4_10UnderscoreESY_SY_EEEEENS4_13SM90_TMA_LOADENS4_14ComposedLayoutINS4_7SwizzleILi3ELi4ELi3EEENS4_18smem_ptr_flag_bitsILi16EEENSU_INS5_IJNSA_ILi8EEESF_EEENS5_IJSF_SB_EEEEEEEvNS4_8identityES11_NS12_IS14_S16_NSU_INS5_IJSF_S17_EEENS5_IJSB_SF_EEEEEEEvS1C_EENS_8epilogue10collective6detail29Sm90TmaWarpSpecializedAdapterINS1J_15DefaultEpilogueISI_SJ_SJ_NS1I_6thread17LinearCombinationISI_Li1EffLNS1N_9ScaleType4KindE0ELNS_15FloatRoundStyleE2ESI_EENS1_15EpilogueDefaultEEEEEvvEEEEvNT_6ParamsE)
	.align		4
        /*000c*/ 	.word	index@(__assertfail)
	.align		4
        /*0010*/ 	.word	0x00000000
	.align		4
        /*0014*/ 	.word	0xfffffffe
	.align		4
        /*0018*/ 	.word	0x00000000
	.align		4
        /*001c*/ 	.word	0xfffffffd
	.align		4
        /*0020*/ 	.word	0x00000000
	.align		4
        /*0024*/ 	.word	0xfffffffc


//--------------------- .nv.constant4             --------------------------
	.section	.nv.constant4,"a",@progbits
	.align	8
	.align		8
.nv.constant4:
        /*0000*/ 	.dword	__assertfail
	.align		8
        /*0008*/ 	.dword	__unnamed_1
	.align		8
        /*0010*/ 	.dword	_ZN39_INTERNAL_a77d34ae_4_k_cu_e52f0e7f_26924cuda3std3__45__cpo5beginE
	.align		8
        /*0018*/ 	.dword	_ZN39_INTERNAL_a77d34ae_4_k_cu_e52f0e7f_26924cuda3std3__45__cpo3endE
	.align		8
        /*0020*/ 	.dword	_ZN39_INTERNAL_a77d34ae_4_k_cu_e52f0e7f_26924cuda3std3__45__cpo6cbeginE
	.align		8
        /*0028*/ 	.dword	_ZN39_INTERNAL_a77d34ae_4_k_cu_e52f0e7f_26924cuda3std3__45__cpo4cendE
	.align		8
        /*0030*/ 	.dword	_ZN39_INTERNAL_a77d34ae_4_k_cu_e52f0e7f_26924cuda3std3__441_GLOBAL__N__a77d34ae_4_k_cu_e52f0e7f_26926ignoreE
	.align		8
        /*0038*/ 	.dword	_ZN39_INTERNAL_a77d34ae_4_k_cu_e52f0e7f_26924cuda3std3__419piecewise_constructE
	.align		8
        /*0040*/ 	.dword	_ZN39_INTERNAL_a77d34ae_4_k_cu_e52f0e7f_26924cuda3std3__48in_placeE
	.align		8
        /*0048*/ 	.dword	_ZN39_INTERNAL_a77d34ae_4_k_cu_e52f0e7f_26924cuda3std6ranges3__45__cpo4swapE
	.align		8
        /*0050*/ 	.dword	_ZN39_INTERNAL_a77d34ae_4_k_cu_e52f0e7f_26924cuda3std6ranges3__45__cpo9iter_moveE
	.align		8
        /*0058*/ 	.dword	_ZN39_INTERNAL_a77d34ae_4_k_cu_e52f0e7f_26924cute7productE
	.align		8
        /*0060*/ 	.dword	_ZN39_INTERNAL_a77d34ae_4_k_cu_e52f0e7f_26924cute1_E
	.align		8
        /*0068*/ 	.dword	$str$22
	.align		8
        /*0070*/ 	.dword	$str$23


//--------------------- .text._ZN7cutlass13device_kernelINS_4gemm6kernel13GemmUniversalIN4cute5tupleIJiiiiEEENS1_10collective13CollectiveMmaINS1_34MainloopSm90TmaGmmaWarpSpecializedILi9ENS5_IJNS4_1CILi1EEESB_SB_EEENS1_32KernelTmaWarpSpecializedPingpongEEENS5_IJNSA_ILi64EEENSA_ILi128EEESF_EEENS_6half_tENS5_IJlSB_lEEESI_NS5_IJSB_llEEENS4_8TiledMMAINS4_8MMA_AtomIJNS4_4SM904GMMA26MMA_64x128x16_F32F16F16_SSILNSO_5MajorE0ELSQ_1ELNSO_7ScaleInE1ELSR_1EEEEEENS4_6LayoutISC_NS5_IJNSA_ILi0EEESV_SV_EEEEENS5_IJNS4_10UnderscoreESY_SY_EEEEENS4_13SM90_TMA_LOADENS4_14ComposedLayoutINS4_7SwizzleILi3ELi4ELi3EEENS4_18smem_ptr_flag_bitsILi16EEENSU_INS5_IJNSA_ILi8EEESF_EEENS5_IJSF_SB_EEEEEEEvNS4_8identityES11_NS12_IS14_S16_NSU_INS5_IJSF_S17_EEENS5_IJSB_SF_EEEEEEEvS1C_EENS_8epilogue10collective6detail29Sm90TmaWarpSpecializedAdapterINS1J_15DefaultEpilogueISI_SJ_SJ_NS1I_6thread17LinearCombinationISI_Li1EffLNS1N_9ScaleType4KindE0ELNS_15FloatRoundStyleE2ESI_EENS1_15EpilogueDefaultEEEEEvvEEEEvNT_6ParamsE --------------------------
	.section	.text._ZN7cutlass13device_kernelINS_4gemm6kernel13GemmUniversalIN4cute5tupleIJiiiiEEENS1_10collective13CollectiveMmaINS1_34MainloopSm90TmaGmmaWarpSpecializedILi9ENS5_IJNS4_1CILi1EEESB_SB_EEENS1_32KernelTmaWarpSpecializedPingpongEEENS5_IJNSA_ILi64EEENSA_ILi128EEESF_EEENS_6half_tENS5_IJlSB_lEEESI_NS5_IJSB_llEEENS4_8TiledMMAINS4_8MMA_AtomIJNS4_4SM904GMMA26MMA_64x128x16_F32F16F16_SSILNSO_5MajorE0ELSQ_1ELNSO_7ScaleInE1ELSR_1EEEEEENS4_6LayoutISC_NS5_IJNSA_ILi0EEESV_SV_EEEEENS5_IJNS4_10UnderscoreESY_SY_EEEEENS4_13SM90_TMA_LOADENS4_14ComposedLayoutINS4_7SwizzleILi3ELi4ELi3EEENS4_18smem_ptr_flag_bitsILi16EEENSU_INS5_IJNSA_ILi8EEESF_EEENS5_IJSF_SB_EEEEEEEvNS4_8identityES11_NS12_IS14_S16_NSU_INS5_IJSF_S17_EEENS5_IJSB_SF_EEEEEEEvS1C_EENS_8epilogue10collective6detail29Sm90TmaWarpSpecializedAdapterINS1J_15DefaultEpilogueISI_SJ_SJ_NS1I_6thread17LinearCombinationISI_Li1EffLNS1N_9ScaleType4KindE0ELNS_15FloatRoundStyleE2ESI_EENS1_15EpilogueDefaultEEEEEvvEEEEvNT_6ParamsE,"ax",@progbits
	.align	128
.text._ZN7cutlass13device_kernelINS_4gemm6kernel13GemmUniversalIN4cute5tupleIJiiiiEEENS1_10collective13CollectiveMmaINS1_34MainloopSm90TmaGmmaWarpSpecializedILi9ENS5_IJNS4_1CILi1EEESB_SB_EEENS1_32KernelTmaWarpSpecializedPingpongEEENS5_IJNSA_ILi64EEENSA_ILi128EEESF_EEENS_6half_tENS5_IJlSB_lEEESI_NS5_IJSB_llEEENS4_8TiledMMAINS4_8MMA_AtomIJNS4_4SM904GMMA26MMA_64x128x16_F32F16F16_SSILNSO_5MajorE0ELSQ_1ELNSO_7ScaleInE1ELSR_1EEEEEENS4_6LayoutISC_NS5_IJNSA_ILi0EEESV_SV_EEEEENS5_IJNS4_10UnderscoreESY_SY_EEEEENS4_13SM90_TMA_LOADENS4_14ComposedLayoutINS4_7SwizzleILi3ELi4ELi3EEENS4_18smem_ptr_flag_bitsILi16EEENSU_INS5_IJNSA_ILi8EEESF_EEENS5_IJSF_SB_EEEEEEEvNS4_8identityES11_NS12_IS14_S16_NSU_INS5_IJSF_S17_EEENS5_IJSB_SF_EEEEEEEvS1C_EENS_8epilogue10collective6detail29Sm90TmaWarpSpecializedAdapterINS1J_15DefaultEpilogueISI_SJ_SJ_NS1I_6thread17LinearCombinationISI_Li1EffLNS1N_9ScaleType4KindE0ELNS_15FloatRoundStyleE2ESI_EENS1_15EpilogueDefaultEEEEEvvEEEEvNT_6ParamsE:
        .type           _ZN7cutlass13device_kernelINS_4gemm6kernel13GemmUniversalIN4cute5tupleIJiiiiEEENS1_10collective13CollectiveMmaINS1_34MainloopSm90TmaGmmaWarpSpecializedILi9ENS5_IJNS4_1CILi1EEESB_SB_EEENS1_32KernelTmaWarpSpecializedPingpongEEENS5_IJNSA_ILi64EEENSA_ILi128EEESF_EEENS_6half_tENS5_IJlSB_lEEESI_NS5_IJSB_llEEENS4_8TiledMMAINS4_8MMA_AtomIJNS4_4SM904GMMA26MMA_64x128x16_F32F16F16_SSILNSO_5MajorE0ELSQ_1ELNSO_7ScaleInE1ELSR_1EEEEEENS4_6LayoutISC_NS5_IJNSA_ILi0EEESV_SV_EEEEENS5_IJNS4_10UnderscoreESY_SY_EEEEENS4_13SM90_TMA_LOADENS4_14ComposedLayoutINS4_7SwizzleILi3ELi4ELi3EEENS4_18smem_ptr_flag_bitsILi16EEENSU_INS5_IJNSA_ILi8EEESF_EEENS5_IJSF_SB_EEEEEEEvNS4_8identityES11_NS12_IS14_S16_NSU_INS5_IJSF_S17_EEENS5_IJSB_SF_EEEEEEEvS1C_EENS_8epilogue10collective6detail29Sm90TmaWarpSpecializedAdapterINS1J_15DefaultEpilogueISI_SJ_SJ_NS1I_6thread17LinearCombinationISI_Li1EffLNS1N_9ScaleType4KindE0ELNS_15FloatRoundStyleE2ESI_EENS1_15EpilogueDefaultEEEEEvvEEEEvNT_6ParamsE,@function
        .size           _ZN7cutlass13device_kernelINS_4gemm6kernel13GemmUniversalIN4cute5tupleIJiiiiEEENS1_10collective13CollectiveMmaINS1_34MainloopSm90TmaGmmaWarpSpecializedILi9ENS5_IJNS4_1CILi1EEESB_SB_EEENS1_32KernelTmaWarpSpecializedPingpongEEENS5_IJNSA_ILi64EEENSA_ILi128EEESF_EEENS_6half_tENS5_IJlSB_lEEESI_NS5_IJSB_llEEENS4_8TiledMMAINS4_8MMA_AtomIJNS4_4SM904GMMA26MMA_64x128x16_F32F16F16_SSILNSO_5MajorE0ELSQ_1ELNSO_7ScaleInE1ELSR_1EEEEEENS4_6LayoutISC_NS5_IJNSA_ILi0EEESV_SV_EEEEENS5_IJNS4_10UnderscoreESY_SY_EEEEENS4_13SM90_TMA_LOADENS4_14ComposedLayoutINS4_7SwizzleILi3ELi4ELi3EEENS4_18smem_ptr_flag_bitsILi16EEENSU_INS5_IJNSA_ILi8EEESF_EEENS5_IJSF_SB_EEEEEEEvNS4_8identityES11_NS12_IS14_S16_NSU_INS5_IJSF_S17_EEENS5_IJSB_SF_EEEEEEEvS1C_EENS_8epilogue10collective6detail29Sm90TmaWarpSpecializedAdapterINS1J_15DefaultEpilogueISI_SJ_SJ_NS1I_6thread17LinearCombinationISI_Li1EffLNS1N_9ScaleType4KindE0ELNS_15FloatRoundStyleE2ESI_EENS1_15EpilogueDefaultEEEEEvvEEEEvNT_6ParamsE,(.L_x_208 - _ZN7cutlass13device_kernelINS_4gemm6kernel13GemmUniversalIN4cute5tupleIJiiiiEEENS1_10collective13CollectiveMmaINS1_34MainloopSm90TmaGmmaWarpSpecializedILi9ENS5_IJNS4_1CILi1EEESB_SB_EEENS1_32KernelTmaWarpSpecializedPingpongEEENS5_IJNSA_ILi64EEENSA_ILi128EEESF_EEENS_6half_tENS5_IJlSB_lEEESI_NS5_IJSB_llEEENS4_8TiledMMAINS4_8MMA_AtomIJNS4_4SM904GMMA26MMA_64x128x16_F32F16F16_SSILNSO_5MajorE0ELSQ_1ELNSO_7ScaleInE1ELSR_1EEEEEENS4_6LayoutISC_NS5_IJNSA_ILi0EEESV_SV_EEEEENS5_IJNS4_10UnderscoreESY_SY_EEEEENS4_13SM90_TMA_LOADENS4_14ComposedLayoutINS4_7SwizzleILi3ELi4ELi3EEENS4_18smem_ptr_flag_bitsILi16EEENSU_INS5_IJNSA_ILi8EEESF_EEENS5_IJSF_SB_EEEEEEEvNS4_8identityES11_NS12_IS14_S16_NSU_INS5_IJSF_S17_EEENS5_IJSB_SF_EEEEEEEvS1C_EENS_8epilogue10collective6detail29Sm90TmaWarpSpecializedAdapterINS1J_15DefaultEpilogueISI_SJ_SJ_NS1I_6thread17LinearCombinationISI_Li1EffLNS1N_9ScaleType4KindE0ELNS_15FloatRoundStyleE2ESI_EENS1_15EpilogueDefaultEEEEEvvEEEEvNT_6ParamsE)
        .other          _ZN7cutlass13device_kernelINS_4gemm6kernel13GemmUniversalIN4cute5tupleIJiiiiEEENS1_10collective13CollectiveMmaINS1_34MainloopSm90TmaGmmaWarpSpecializedILi9ENS5_IJNS4_1CILi1EEESB_SB_EEENS1_32KernelTmaWarpSpecializedPingpongEEENS5_IJNSA_ILi64EEENSA_ILi128EEESF_EEENS_6half_tENS5_IJlSB_lEEESI_NS5_IJSB_llEEENS4_8TiledMMAINS4_8MMA_AtomIJNS4_4SM904GMMA26MMA_64x128x16_F32F16F16_SSILNSO_5MajorE0ELSQ_1ELNSO_7ScaleInE1ELSR_1EEEEEENS4_6LayoutISC_NS5_IJNSA_ILi0EEESV_SV_EEEEENS5_IJNS4_10UnderscoreESY_SY_EEEEENS4_13SM90_TMA_LOADENS4_14ComposedLayoutINS4_7SwizzleILi3ELi4ELi3EEENS4_18smem_ptr_flag_bitsILi16EEENSU_INS5_IJNSA_ILi8EEESF_EEENS5_IJSF_SB_EEEEEEEvNS4_8identityES11_NS12_IS14_S16_NSU_INS5_IJSF_S17_EEENS5_IJSB_SF_EEEEEEEvS1C_EENS_8epilogue10collective6detail29Sm90TmaWarpSpecializedAdapterINS1J_15DefaultEpilogueISI_SJ_SJ_NS1I_6thread17LinearCombinationISI_Li1EffLNS1N_9ScaleType4KindE0ELNS_15FloatRoundStyleE2ESI_EENS1_15EpilogueDefaultEEEEEvvEEEEvNT_6ParamsE,@"STO_CUDA_ENTRY STV_DEFAULT"
_ZN7cutlass13device_kernelINS_4gemm6kernel13GemmUniversalIN4cute5tupleIJiiiiEEENS1_10collective13CollectiveMmaINS1_34MainloopSm90TmaGmmaWarpSpecializedILi9ENS5_IJNS4_1CILi1EEESB_SB_EEENS1_32KernelTmaWarpSpecializedPingpongEEENS5_IJNSA_ILi64EEENSA_ILi128EEESF_EEENS_6half_tENS5_IJlSB_lEEESI_NS5_IJSB_llEEENS4_8TiledMMAINS4_8MMA_AtomIJNS4_4SM904GMMA26MMA_64x128x16_F32F16F16_SSILNSO_5MajorE0ELSQ_1ELNSO_7ScaleInE1ELSR_1EEEEEENS4_6LayoutISC_NS5_IJNSA_ILi0EEESV_SV_EEEEENS5_IJNS4_10UnderscoreESY_SY_EEEEENS4_13SM90_TMA_LOADENS4_14ComposedLayoutINS4_7SwizzleILi3ELi4ELi3EEENS4_18smem_ptr_flag_bitsILi16EEENSU_INS5_IJNSA_ILi8EEESF_EEENS5_IJSF_SB_EEEEEEEvNS4_8identityES11_NS12_IS14_S16_NSU_INS5_IJSF_S17_EEENS5_IJSB_SF_EEEEEEEvS1C_EENS_8epilogue10collective6detail29Sm90TmaWarpSpecializedAdapterINS1J_15DefaultEpilogueISI_SJ_SJ_NS1I_6thread17LinearCombinationISI_Li1EffLNS1N_9ScaleType4KindE0ELNS_15FloatRoundStyleE2ESI_EENS1_15EpilogueDefaultEEEEEvvEEEEvNT_6ParamsE:
[----:B------:R-:W0:Y:S02]  /*0000*/  LDC R1, c[0x0][0x28] ;  /* 0x00000a00ff017b82 */ /* 0x000e240000000800 */
[----:B0-----:R-:W-:Y:S01]  /*0010*/  VIADD R1, R1, 0xfffffff8 ;  /* 0xfffffff801017836 */ /* 0x001fe20000000000 */
[----:B------:R-:W0:Y:S01]  /*0020*/  S2R R4, SR_TID.X ;  /* 0x0000000000047919 */ /* 0x000e220000002100 */
[----:B------:R-:W-:Y:S01]  /*0030*/  ELECT P0, URZ, PT ;  /* 0x00000000003f782f */ /* 0x000fe20003800000 */
[----:B------:R-:W-:Y:S01]  /*0040*/  BSSY B0, `(.L_x_0) ;  /* 0x000000f000007945 */ /* 0x000fe20003800000 */
[--C-:B0-----:R-:W-:Y:S02]  /*0050*/  SHF.R.U32.HI R0, RZ, 0x5, R4.reuse ;  /* 0x00000005ff007819 */ /* 0x101fe40000011604 */
[----:B------:R-:W-:-:S03]  /*0060*/  SHF.R.U32.HI R5, RZ, 0x7, R4 ;  /* 0x00000007ff057819 */ /* 0x000fc60000011604 */
[----:B------:R-:W0:Y:S04]  /*0070*/  SHFL.IDX PT, R2, R0, RZ, 0x1f ;  /* 0x00001fff00027589 */ /* 0x000e2800000e0000 */
[----:B------:R1:W2:Y:S01]  /*0080*/  SHFL.IDX PT, R7, R5, RZ, 0x1f ;  /* 0x00001fff05077589 */ /* 0x0002a200000e0000 */
[----:B0-----:R-:W-:-:S13]  /*0090*/  ISETP.NE.OR P0, PT, R2, RZ, !P0 ;  /* 0x000000ff0200720c */ /* 0x001fda0004705670 */
[----:B-12---:R-:W-:Y:S05]  /*00a0*/  @P0 BRA `(.L_x_1) ;  /* 0x0000000000200947 */ /* 0x006fea0003800000 */
[----:B------:R-:W-:Y:S02]  /*00b0*/  ULDC.64 UR4, c[0x0][0x198] ;  /* 0x0000660000047ab9 */ /* 0x000fe40000000a00 */
[----:B------:R-:W-:Y:S02]  /*00c0*/  UIADD3 UR6, UP0, UR4, 0xf0, URZ ;  /* 0x000000f004067890 */ /* 0x000fe4000ff1e03f */
[----:B------:R-:W-:Y:S02]  /*00d0*/  UIADD3 UR4, UP1, UR4, 0x1f0, URZ ;  /* 0x000001f004047890 */ /* 0x000fe4000ff3e03f */
[----:B------:R-:W-:Y:S02]  /*00e0*/  UIADD3.X UR7, URZ, UR5, URZ, UP0, !UPT ;  /* 0x000000053f077290 */ /* 0x000fe400087fe43f */
[----:B------:R-:W-:-:S07]  /*00f0*/  UIADD3.X UR5, URZ, UR5, URZ, UP1, !UPT ;  /* 0x000000053f057290 */ /* 0x000fce0008ffe43f */
[----:B------:R0:W-:Y:S02]  /*0100*/  UTMACCTL.PF [UR6] ;  /* 0x00000000060079b9 */ /* 0x0001e40008040000 */
[----:B------:R0:W-:Y:S02]  /*0110*/  UTMACCTL.PF [UR4] ;  /* 0x00000000040079b9 */ /* 0x0001e40008040000 */
[----:B0-----:R-:W-:Y:S01]  /*0120*/  NOP ;  /* 0x0000000000007918 */ /* 0x001fe20000000000 */
.L_x_1:
[----:B------:R-:W-:Y:S05]  /*0130*/  BSYNC B0 ;  /* 0x0000000000007941 */ /* 0x000fea0003800000 */
.L_x_0:
[----:B------:R-:W0:Y:S02]  /*0140*/  SHFL.IDX PT, R3, R0, RZ, 0x1f ;  /* 0x00001fff00037589 */ /* 0x000e2400000e0000 */
[----:B0-----:R-:W-:-:S13]  /*0150*/  ISETP.NE.AND P0, PT, R3, RZ, PT ;  /* 0x000000ff0300720c */ /* 0x001fda0003f05270 */
[----:B------:R-:W-:Y:S05]  /*0160*/  @P0 BRA `(.L_x_2) ;  /* 0x00000000008c0947 */ /* 0x000fea0003800000 */
[----:B------:R-:W-:Y:S01]  /*0170*/  ELECT P0, URZ, PT ;  /* 0x00000000003f782f */ /* 0x000fe20003800000 */
[----:B------:R-:W-:-:S12]  /*0180*/  BSSY B0, `(.L_x_2) ;  /* 0x0000021000007945 */ /* 0x000fd80003800000 */
[----:B------:R-:W-:Y:S05]  /*0190*/  @!P0 BRA `(.L_x_3) ;  /* 0x00000000007c8947 */ /* 0x000fea0003800000 */
[----:B------:R-:W0:Y:S01]  /*01a0*/  S2UR UR8, SR_CgaCtaId ;  /* 0x00000000000879c3 */ /* 0x000e220000008800 */
[----:B------:R-:W-:Y:S01]  /*01b0*/  UMOV UR4, 0x400 ;  /* 0x0000040000047882 */ /* 0x000fe20000000000 */
[----:B------:R-:W-:Y:S01]  /*01c0*/  UMOV UR5, 0x1 ;  /* 0x0000000100057882 */ /* 0x000fe20000000000 */
[----:B------:R-:W-:Y:S02]  /*01d0*/  UMOV UR6, 0x80 ;  /* 0x0000008000067882 */ /* 0x000fe40000000000 */
[----:B------:R-:W-:-:S04]  /*01e0*/  UIADD3 UR6, -UR6, 0x100000, URZ ;  /* 0x0010000006067890 */ /* 0x000fc8000fffe13f */
[----:B------:R-:W-:Y:S02]  /*01f0*/  USHF.L.U32 UR7, UR6, 0xb, URZ ;  /* 0x0000000b06077899 */ /* 0x000fe4000800063f */
[----:B------:R-:W-:Y:S02]  /*0200*/  USHF.L.U32 UR6, UR6, 0x1, URZ ;  /* 0x0000000106067899 */ /* 0x000fe4000800063f */
[----:B0-----:R-:W-:Y:S02]  /*0210*/  ULEA UR8, UR8, UR4, 0x18 ;  /* 0x0000000408087291 */ /* 0x001fe4000f8ec03f */
[----:B------:R-:W-:-:S04]  /*0220*/  UIADD3 UR4, -UR5, 0x100000, URZ ;  /* 0x0010000005047890 */ /* 0x000fc8000fffe13f */
[----:B------:R-:W-:Y:S02]  /*0230*/  USHF.L.U32 UR5, UR4, 0xb, URZ ;  /* 0x0000000b04057899 */ /* 0x000fe4000800063f */
[----:B------:R-:W-:Y:S01]  /*0240*/  USHF.L.U32 UR4, UR4, 0x1, URZ ;  /* 0x0000000104047899 */ /* 0x000fe2000800063f */
[----:B------:R-:W0:Y:S11]  /*0250*/  FENCE.VIEW.ASYNC.S ;  /* 0x00000000000073c6 */ /* 0x000e360000000000 */
[----:B0-----:R0:W1:Y:S01]  /*0260*/  SYNCS.EXCH.64 URZ, [UR8], UR4 ;  /* 0x00000004083f75b2 */ /* 0x0010620008000100 */
[----:B------:R0:W2:Y:S01]  /*0270*/  SYNCS.EXCH.64 URZ, [UR8+0x48], UR6 ;  /* 0x00004806083f75b2 */ /* 0x0000a20008000100 */
[----:B------:R0:W3:Y:S01]  /*0280*/  SYNCS.EXCH.64 URZ, [UR8+0x8], UR4 ;  /* 0x00000804083f75b2 */ /* 0x0000e20008000100 */
[----:B------:R0:W4:Y:S01]  /*0290*/  SYNCS.EXCH.64 URZ, [UR8+0x50], UR6 ;  /* 0x00005006083f75b2 */ /* 0x0001220008000100 */
[----:B------:R0:W0:Y:S01]  /*02a0*/  SYNCS.EXCH.64 URZ, [UR8+0x10], UR4 ;  /* 0x00001004083f75b2 */ /* 0x0000220008000100 */
        /* <DEDUP_REMOVED lines=13> */
[----:B------:R-:W-:Y:S01]  /*0380*/  NOP ;  /* 0x0000000000007918 */ /* 0x000fe20000000000 */
.L_x_3:
[----:B0-----:R-:W-:Y:S05]  /*0390*/  BSYNC B0 ;  /* 0x0000000000007941 */ /* 0x001fea0003800000 */
.L_x_2:
[----:B------:R-:W0:Y:S01]  /*03a0*/  SHFL.IDX PT, R6, R0, RZ, 0x1f ;  /* 0x00001fff00067589 */ /* 0x000e2200000e0000 */
[----:B------:R-:W-:Y:S01]  /*03b0*/  ELECT P0, URZ, PT ;  /* 0x00000000003f782f */ /* 0x000fe20003800000 */
[----:B------:R-:W-:Y:S01]  /*03c0*/  NOP ;  /* 0x0000000000007918 */ /* 0x000fe20000000000 */
[----:B------:R-:W-:Y:S01]  /*03d0*/  ELECT P1, URZ, PT ;  /* 0x00000000003f782f */ /* 0x000fe20003820000 */
[----:B------:R-:W5:Y:S01]  /*03e0*/  SHFL.IDX PT, R3, R0, RZ, 0x1f ;  /* 0x00001fff00037589 */ /* 0x000f6200000e0000 */
[----:B------:R-:W-:Y:S01]  /*03f0*/  UMOV UR4, 0x20 ;  /* 0x0000002000047882 */ /* 0x000fe20000000000 */
[----:B------:R-:W-:Y:S01]  /*0400*/  UMOV UR11, 0x80 ;  /* 0x00000080000b7882 */ /* 0x000fe20000000000 */
[----:B------:R-:W-:Y:S01]  /*0410*/  NOP ;  /* 0x0000000000007918 */ /* 0x000fe20000000000 */
[----:B------:R-:W1:Y:S01]  /*0420*/  SHFL.IDX PT, R5, R5, RZ, 0x1f ;  /* 0x00001fff05057589 */ /* 0x000e6200000e0000 */
[C---:B------:R-:W-:Y:S01]  /*0430*/  VIADD R31, R7.reuse, 0xffffffff ;  /* 0xffffffff071f7836 */ /* 0x040fe20000000000 */
[----:B------:R-:W-:Y:S01]  /*0440*/  ULDC.64 UR36, c[0x0][0x208] ;  /* 0x0000820000247ab9 */ /* 0x000fe20000000a00 */
[----:B------:R-:W-:-:S03]  /*0450*/  ISETP.NE.AND P2, PT, R7, RZ, PT ;  /* 0x000000ff0700720c */ /* 0x000fc60003f45270 */
[----:B------:R-:W-:Y:S02]  /*0460*/  ISETP.GE.U32.AND P3, PT, R31, 0x2, PT ;  /* 0x000000021f00780c */ /* 0x000fe40003f66070 */
[----:B0-----:R-:W-:Y:S02]  /*0470*/  ISETP.NE.OR P0, PT, R6, RZ, !P0 ;  /* 0x000000ff0600720c */ /* 0x001fe40004705670 */
[----:B-----5:R-:W-:Y:S02]  /*0480*/  ISETP.NE.OR P1, PT, R3, RZ, !P1 ;  /* 0x000000ff0300720c */ /* 0x020fe40004f25670 */
[----:B------:R-:W-:Y:S02]  /*0490*/  SHF.R.S32.HI R3, RZ, 0x1f, R2 ;  /* 0x0000001fff037819 */ /* 0x000fe40000011402 */
[----:B-1----:R-:W-:Y:S02]  /*04a0*/  R2UR UR43, R5 ;  /* 0x00000000052b72ca */ /* 0x002fe400000e0000 */
[----:B------:R-:W-:-:S05]  /*04b0*/  LEA.HI R3, R3, R2, RZ, 0x2 ;  /* 0x0000000203037211 */ /* 0x000fca00078f10ff */
[----:B------:R-:W-:Y:S01]  /*04c0*/  VOTEU.ALL UP0, P0 ;  /* 0x00000000003f7886 */ /* 0x000fe20000000000 */
[----:B------:R-:W-:Y:S01]  /*04d0*/  LOP3.LUT R3, R3, 0xfffffffc, RZ, 0xc0, !PT ;  /* 0xfffffffc03037812 */ /* 0x000fe200078ec0ff */
[----:B------:R-:W-:-:S03]  /*04e0*/  VOTEU.ALL UP1, P1 ;  /* 0x00000000003f7886 */ /* 0x000fc60000820000 */
[----:B------:R-:W0:Y:S01]  /*04f0*/  @!UP0 S2UR UR7, SR_CgaCtaId ;  /* 0x00000000000789c3 */ /* 0x000e220000008800 */
[----:B------:R-:W-:Y:S01]  /*0500*/  @!UP0 UMOV UR6, 0x400 ;  /* 0x0000040000068882 */ /* 0x000fe20000000000 */
[----:B------:R-:W-:-:S04]  /*0510*/  @!UP0 UIADD3 UR4, -UR4, 0x100000, URZ ;  /* 0x0010000004048890 */ /* 0x000fc8000fffe13f */
[----:B------:R-:W-:Y:S02]  /*0520*/  @!UP0 USHF.L.U32 UR5, UR4, 0xb, URZ ;  /* 0x0000000b04058899 */ /* 0x000fe4000800063f */
[----:B------:R-:W-:Y:S01]  /*0530*/  @!UP0 USHF.L.U32 UR4, UR4, 0x1, URZ ;  /* 0x0000000104048899 */ /* 0x000fe2000800063f */
[----:B------:R-:W-:Y:S01]  /*0540*/  IMAD.IADD R14, R2, 0x1, -R3 ;  /* 0x00000001020e7824 */ /* 0x000fe200078e0a03 */
[----:B------:R-:W-:Y:S01]  /*0550*/  @!UP1 UMOV UR9, 0x400 ;  /* 0x0000040000099882 */ /* 0x000fe20000000000 */
[----:B------:R-:W-:Y:S01]  /*0560*/  VOTEU.ALL UP2, P1 ;  /* 0x00000000003f7886 */ /* 0x000fe20000840000 */
[----:B------:R-:W-:Y:S01]  /*0570*/  VOTEU.ALL UP3, P1 ;  /* 0x00000000003f7886 */ /* 0x000fe20000860000 */
[----:B------:R-:W-:Y:S01]  /*0580*/  VOTEU.ALL UP4, P1 ;  /* 0x00000000003f7886 */ /* 0x000fe20000880000 */
[----:B------:R-:W1:Y:S01]  /*0590*/  @!UP1 S2UR UR10, SR_CgaCtaId ;  /* 0x00000000000a99c3 */ /* 0x000e620000008800 */
[----:B------:R-:W-:Y:S01]  /*05a0*/  VOTEU.ALL UP5, P1 ;  /* 0x00000000003f7886 */ /* 0x000fe200008a0000 */
[----:B------:R-:W-:-:S04]  /*05b0*/  SHF.R.S32.HI R3, RZ, 0x1f, R4 ;  /* 0x0000001fff037819 */ /* 0x000fc80000011404 */
[----:B------:R-:W-:-:S04]  /*05c0*/  LEA.HI R3, R3, R4, RZ, 0x7 ;  /* 0x0000000403037211 */ /* 0x000fc800078f38ff */
[----:B------:R-:W-:-:S05]  /*05d0*/  LOP3.LUT R3, R3, 0xffffff80, RZ, 0xc0, !PT ;  /* 0xffffff8003037812 */ /* 0x000fca00078ec0ff */
[----:B------:R-:W-:Y:S01]  /*05e0*/  IMAD.IADD R5, R4, 0x1, -R3 ;  /* 0x0000000104057824 */ /* 0x000fe200078e0a03 */
[----:B0-----:R-:W-:Y:S02]  /*05f0*/  @!UP0 ULEA UR8, UR7, UR6, 0x18 ;  /* 0x0000000607088291 */ /* 0x001fe4000f8ec03f */
[----:B------:R-:W-:-:S04]  /*0600*/  @!UP1 UIADD3 UR6, -UR11, 0x100000, URZ ;  /* 0x001000000b069890 */ /* 0x000fc8000fffe13f */
[----:B------:R-:W-:Y:S02]  /*0610*/  @!UP1 USHF.L.U32 UR7, UR6, 0xb, URZ ;  /* 0x0000000b06079899 */ /* 0x000fe4000800063f */
[----:B------:R-:W-:Y:S01]  /*0620*/  @!UP1 USHF.L.U32 UR6, UR6, 0x1, URZ ;  /* 0x0000000106069899 */ /* 0x000fe2000800063f */
[----:B------:R-:W-:Y:S01]  /*0630*/  VOTEU.ALL UP0, P0 ;  /* 0x00000000003f7886 */ /* 0x000fe20000000000 */
[----:B-1----:R-:W-:Y:S01]  /*0640*/  @!UP1 ULEA UR9, UR10, UR9, 0x18 ;  /* 0x000000090a099291 */ /* 0x002fe2000f8ec03f */
[----:B------:R-:W-:Y:S02]  /*0650*/  VOTEU.ALL UP1, P0 ;  /* 0x00000000003f7886 */ /* 0x000fe40000020000 */
[----:B------:R-:W-:Y:S01]  /*0660*/  ULDC.64 UR10, c[0x0][0x598] ;  /* 0x00016600000a7ab9 */ /* 0x000fe20000000a00 */
[----:B------:R-:W-:Y:S01]  /*0670*/  ISETP.NE.AND P0, PT, R14, 0x3, PT ;  /* 0x000000030e00780c */ /* 0x000fe20003f05270 */
[----:B------:R-:W0:Y:S02]  /*0680*/  FENCE.VIEW.ASYNC.S ;  /* 0x00000000000073c6 */ /* 0x000e240000000000 */
[----:B0-----:R0:W2:Y:S01]  /*0690*/  @!UP0 SYNCS.EXCH.64 URZ, [UR8+0xc0], UR4 ;  /* 0x0000c004083f85b2 */ /* 0x0010a20008000100 */
[----:B------:R-:W-:-:S02]  /*06a0*/  ISETP.NE.U32.AND P1, PT, RZ, UR10, PT ;  /* 0x0000000aff007c0c */ /* 0x000fc4000bf25070 */
[----:B------:R-:W-:Y:S02]  /*06b0*/  ISETP.EQ.OR P0, PT, R14, RZ, !P0 ;  /* 0x000000ff0e00720c */ /* 0x000fe40004702670 */
[----:B------:R-:W-:Y:S02]  /*06c0*/  ISETP.NE.AND.EX P1, PT, RZ, UR11, PT, P1 ;  /* 0x0000000bff007c0c */ /* 0x000fe4000bf25310 */
[----:B------:R-:W-:-:S04]  /*06d0*/  ISETP.EQ.AND P0, PT, R7, RZ, P0 ;  /* 0x000000ff0700720c */ /* 0x000fc80000702270 */
[----:B------:R-:W-:-:S04]  /*06e0*/  SEL R23, RZ, 0x1, !P0 ;  /* 0x00000001ff177807 */ /* 0x000fc80004000000 */
[----:B------:R-:W-:Y:S01]  /*06f0*/  SEL R23, R23, 0x2, P3 ;  /* 0x0000000217177807 */ /* 0x000fe20001800000 */
[----:B------:R0:W2:Y:S01]  /*0700*/  @!UP1 SYNCS.EXCH.64 URZ, [UR8+0xc8], UR4 ;  /* 0x0000c804083f95b2 */ /* 0x0000a20008000100 */
[----:B------:R-:W-:Y:S01]  /*0710*/  NOP ;  /* 0x0000000000007918 */ /* 0x000fe20000000000 */
[----:B------:R0:W2:Y:S01]  /*0720*/  @!UP2 SYNCS.EXCH.64 URZ, [UR9+0xa0], UR6 ;  /* 0x0000a006093fa5b2 */ /* 0x0000a20008000100 */
[----:B------:R0:W2:Y:S01]  /*0730*/  @!UP3 SYNCS.EXCH.64 URZ, [UR9+0xa8], UR6 ;  /* 0x0000a806093fb5b2 */ /* 0x0000a20008000100 */
[----:B------:R0:W2:Y:S01]  /*0740*/  @!UP4 SYNCS.EXCH.64 URZ, [UR9+0xb0], UR6 ;  /* 0x0000b006093fc5b2 */ /* 0x0000a20008000100 */
[----:B------:R0:W2:Y:S01]  /*0750*/  @!UP5 SYNCS.EXCH.64 URZ, [UR9+0xb8], UR6 ;  /* 0x0000b806093fd5b2 */ /* 0x0000a20008000100 */
[----:B------:R-:W-:Y:S01]  /*0760*/  NOP ;  /* 0x0000000000007918 */ /* 0x000fe20000000000 */
[----:B--234-:R-:W-:Y:S06]  /*0770*/  BAR.SYNC.DEFER_BLOCKING 0x0 ;  /* 0x0000000000007b1d */ /* 0x01cfec0000010000 */
[----:B0-----:R-:W-:Y:S05]  /*0780*/  @!P1 BRA `(.L_x_4) ;  /* 0x00000000001c9947 */ /* 0x001fea0003800000 */
[----:B------:R-:W0:Y:S02]  /*0790*/  LDC.64 R2, c[0x0][0x598] ;  /* 0x00016600ff027b82 */ /* 0x000e240000000a00 */
[----:B0-----:R-:W2:Y:S02]  /*07a0*/  LDG.E.64 R2, desc[UR36][R2.64] ;  /* 0x0000002402027981 */ /* 0x001ea4000c1e1b00 */
[----:B--2---:R-:W-:-:S04]  /*07b0*/  ISETP.NE.U32.AND P0, PT, R2, RZ, PT ;  /* 0x000000ff0200720c */ /* 0x004fc80003f05070 */
[----:B------:R-:W-:-:S13]  /*07c0*/  ISETP.NE.AND.EX P0, PT, R3, RZ, PT, P0 ;  /* 0x000000ff0300720c */ /* 0x000fda0003f05300 */
[----:B------:R-:W-:Y:S05]  /*07d0*/  @!P0 BRA `(.L_x_4) ;  /* 0x0000000000088947 */ /* 0x000fea0003800000 */
[----:B------:R1:W5:Y:S01]  /*07e0*/  LD.E R88, desc[UR36][R2.64] ;  /* 0x0000002402587980 */ /* 0x000362000c101900 */
[----:B------:R-:W-:Y:S05]  /*07f0*/  BRA `(.L_x_5) ;  /* 0x0000000000247947 */ /* 0x000fea0003800000 */
.L_x_4:
[----:B------:R-:W-:Y:S02]  /*0800*/  ULDC.64 UR4, c[0x0][0x588] ;  /* 0x0001620000047ab9 */ /* 0x000fe40000000a00 */
[----:B------:R-:W-:-:S04]  /*0810*/  ISETP.NE.U32.AND P0, PT, RZ, UR4, PT ;  /* 0x00000004ff007c0c */ /* 0x000fc8000bf05070 */
[----:B------:R-:W-:-:S13]  /*0820*/  ISETP.NE.AND.EX P0, PT, RZ, UR5, PT, P0 ;  /* 0x00000005ff007c0c */ /* 0x000fda000bf05300 */
[----:B------:R-:W-:Y:S05]  /*0830*/  @!P0 BRA `(.L_x_6) ;  /* 0x00000000000c8947 */ /* 0x000fea0003800000 */
[----:B------:R-:W0:Y:S02]  /*0840*/  LDC.64 R88, c[0x0][0x588] ;  /* 0x00016200ff587b82 */ /* 0x000e240000000a00 */
[----:B0-----:R0:W5:Y:S01]  /*0850*/  LDG.E R88, desc[UR36][R88.64] ;  /* 0x0000002458587981 */ /* 0x001162000c1e1900 */
[----:B------:R-:W-:Y:S05]  /*0860*/  BRA `(.L_x_5) ;  /* 0x0000000000087947 */ /* 0x000fea0003800000 */
.L_x_6:
[----:B------:R-:W-:Y:S02]  /*0870*/  ULDC UR4, c[0x0][0x580] ;  /* 0x0001600000047ab9 */ /* 0x000fe40000000800 */
[----:B------:R-:W-:-:S07]  /*0880*/  IMAD.U32 R88, RZ, RZ, UR4 ;  /* 0x00000004ff587e24 */ /* 0x000fce000f8e00ff */
.L_x_5:
[----:B------:R-:W-:Y:S02]  /*0890*/  ULDC.64 UR4, c[0x0][0x5a0] ;  /* 0x0001680000047ab9 */ /* 0x000fe40000000a00 */
[----:B------:R-:W-:-:S04]  /*08a0*/  ISETP.NE.U32.AND P0, PT, RZ, UR4, PT ;  /* 0x00000004ff007c0c */ /* 0x000fc8000bf05070 */
[----:B------:R-:W-:-:S13]  /*08b0*/  ISETP.NE.AND.EX P0, PT, RZ, UR5, PT, P0 ;  /* 0x00000005ff007c0c */ /* 0x000fda000bf05300 */
[----:B------:R-:W-:Y:S05]  /*08c0*/  @!P0 BRA `(.L_x_7) ;  /* 0x00000000001c8947 */ /* 0x000fea0003800000 */
[----:B-1----:R-:W1:Y:S02]  /*08d0*/  LDC.64 R2, c[0x0][0x5a0] ;  /* 0x00016800ff027b82 */ /* 0x002e640000000a00 */
[----:B-1----:R-:W2:Y:S02]  /*08e0*/  LDG.E.64 R2, desc[UR36][R2.64] ;  /* 0x0000002402027981 */ /* 0x002ea4000c1e1b00 */
[----:B--2---:R-:W-:-:S04]  /*08f0*/  ISETP.NE.U32.AND P0, PT, R2, RZ, PT ;  /* 0x000000ff0200720c */ /* 0x004fc80003f05070 */
[----:B------:R-:W-:-:S13]  /*0900*/  ISETP.NE.AND.EX P0, PT, R3, RZ, PT, P0 ;  /* 0x000000ff0300720c */ /* 0x000fda0003f05300 */
[----:B------:R-:W-:Y:S05]  /*0910*/  @!P0 BRA `(.L_x_7) ;  /* 0x0000000000088947 */ /* 0x000fea0003800000 */
[----:B0-----:R2:W5:Y:S01]  /*0920*/  LD.E R89, desc[UR36][R2.64] ;  /* 0x0000002402597980 */ /* 0x001562000c101900 */
[----:B------:R-:W-:Y:S05]  /*0930*/  BRA `(.L_x_8) ;  /* 0x0000000000247947 */ /* 0x000fea0003800000 */
.L_x_7:
[----:B------:R-:W-:Y:S02]  /*0940*/  ULDC.64 UR4, c[0x0][0x590] ;  /* 0x0001640000047ab9 */ /* 0x000fe40000000a00 */
[----:B------:R-:W-:-:S04]  /*0950*/  ISETP.NE.U32.AND P0, PT, RZ, UR4, PT ;  /* 0x00000004ff007c0c */ /* 0x000fc8000bf05070 */
[----:B------:R-:W-:-:S13]  /*0960*/  ISETP.NE.AND.EX P0, PT, RZ, UR5, PT, P0 ;  /* 0x00000005ff007c0c */ /* 0x000fda000bf05300 */
[----:B------:R-:W-:Y:S05]  /*0970*/  @!P0 BRA `(.L_x_9) ;  /* 0x00000000000c8947 */ /* 0x000fea0003800000 */
[----:B-1----:R-:W0:Y:S02]  /*0980*/  LDC.64 R2, c[0x0][0x590] ;  /* 0x00016400ff027b82 */ /* 0x002e240000000a00 */
[----:B0-----:R0:W5:Y:S01]  /*0990*/  LDG.E R89, desc[UR36][R2.64] ;  /* 0x0000002402597981 */ /* 0x001162000c1e1900 */
[----:B------:R-:W-:Y:S05]  /*09a0*/  BRA `(.L_x_8) ;  /* 0x0000000000087947 */ /* 0x000fea0003800000 */
.L_x_9:
[----:B------:R-:W-:Y:S02]  /*09b0*/  ULDC UR4, c[0x0][0x584] ;  /* 0x0001610000047ab9 */ /* 0x000fe40000000800 */
[----:B0-----:R-:W-:-:S07]  /*09c0*/  IMAD.U32 R89, RZ, RZ, UR4 ;  /* 0x00000004ff597e24 */ /* 0x001fce000f8e00ff */
.L_x_8:
[----:B012---:R-:W0:Y:S01]  /*09d0*/  LDC R2, c[0x0][0x65c] ;  /* 0x00019700ff027b82 */ /* 0x007e220000000800 */
[----:B------:R-:W1:Y:S01]  /*09e0*/  S2R R15, SR_CTAID.Y ;  /* 0x00000000000f7919 */ /* 0x000e620000002600 */
[----:B------:R-:W-:Y:S01]  /*09f0*/  ULDC UR6, c[0x0][0x28c] ;  /* 0x0000a30000067ab9 */ /* 0x000fe20000000800 */
[----:B------:R-:W-:Y:S01]  /*0a00*/  ISETP.NE.AND P0, PT, R7, 0x2, PT ;  /* 0x000000020700780c */ /* 0x000fe20003f05270 */
[----:B------:R-:W-:Y:S01]  /*0a10*/  UIADD3 UR6, UR6, 0x3f, URZ ;  /* 0x0000003f06067890 */ /* 0x000fe2000fffe03f */
[----:B------:R-:W2:Y:S01]  /*0a20*/  S2R R6, SR_CTAID.X ;  /* 0x0000000000067919 */ /* 0x000ea20000002500 */
[----:B------:R-:W-:Y:S01]  /*0a30*/  UMOV UR38, URZ ;  /* 0x0000003f00267c82 */ /* 0x000fe20008000000 */
[----:B------:R-:W-:Y:S01]  /*0a40*/  UMOV UR39, URZ ;  /* 0x0000003f00277c82 */ /* 0x000fe20008000000 */
[----:B------:R-:W-:Y:S01]  /*0a50*/  USHF.R.S32.HI UR7, URZ, 0x1f, UR6 ;  /* 0x0000001f3f077899 */ /* 0x000fe20008011406 */
[----:B------:R-:W-:-:S03]  /*0a60*/  ULDC.64 UR8, c[0x0][0x650] ;  /* 0x0001940000087ab9 */ /* 0x000fc60000000a00 */
[----:B------:R-:W-:-:S04]  /*0a70*/  ULEA.HI UR7, UR7, UR6, URZ, 0x6 ;  /* 0x0000000607077291 */ /* 0x000fc8000f8f303f */
[----:B------:R-:W-:Y:S01]  /*0a80*/  USHF.R.S32.HI UR40, URZ, 0x6, UR7 ;  /* 0x000000063f287899 */ /* 0x000fe20008011407 */
[----:B0-----:R-:W-:-:S13]  /*0a90*/  ISETP.NE.AND P1, PT, R2, 0x1, PT ;  /* 0x000000010200780c */ /* 0x001fda0003f25270 */
[----:B------:R-:W2:Y:S01]  /*0aa0*/  @P1 LDC R17, c[0x0][0x10] ;  /* 0x00000400ff111b82 */ /* 0x000ea20000000800 */
[----:B-1----:R-:W-:Y:S02]  /*0ab0*/  @P1 IMAD.MOV.U32 R8, RZ, RZ, R15 ;  /* 0x000000ffff081224 */ /* 0x002fe400078e000f */
[----:B------:R-:W-:Y:S02]  /*0ac0*/  @P1 IMAD.MOV.U32 R9, RZ, RZ, RZ ;  /* 0x000000ffff091224 */ /* 0x000fe400078e00ff */
[----:B------:R-:W-:-:S03]  /*0ad0*/  @P1 IMAD.MOV.U32 R7, RZ, RZ, RZ ;  /* 0x000000ffff071224 */ /* 0x000fc600078e00ff */
[----:B------:R-:W0:Y:S01]  /*0ae0*/  @!P1 LDC R3, c[0x0][0xc] ;  /* 0x00000300ff039b82 */ /* 0x000e220000000800 */
[----:B------:R-:W-:Y:S01]  /*0af0*/  ULDC UR4, c[0x0][0xc] ;  /* 0x0000030000047ab9 */ /* 0x000fe20000000800 */
[----:B------:R-:W-:Y:S02]  /*0b00*/  ULDC UR5, c[0x0][0x10] ;  /* 0x0000040000057ab9 */ /* 0x000fe40000000800 */
[----:B------:R-:W-:-:S04]  /*0b10*/  UIMAD.WIDE.U32 UR4, UR4, UR5, URZ ;  /* 0x00000005040472a5 */ /* 0x000fc8000f8e003f */
[----:B------:R-:W1:Y:S01]  /*0b20*/  LDC R0, c[0x0][0x14] ;  /* 0x00000500ff007b82 */ /* 0x000e620000000800 */
[----:B--2---:R-:W-:-:S04]  /*0b30*/  @P1 IMAD.WIDE.U32 R16, R6, R17, R8 ;  /* 0x0000001106101225 */ /* 0x004fc800078e0008 */
[----:B------:R-:W-:Y:S02]  /*0b40*/  @P1 IMAD.IADD R17, R17, 0x1, R7 ;  /* 0x0000000111111824 */ /* 0x000fe400078e0207 */
[----:B------:R-:W-:Y:S02]  /*0b50*/  IMAD.MOV.U32 R7, RZ, RZ, RZ ;  /* 0x000000ffff077224 */ /* 0x000fe400078e00ff */
[----:B0-----:R-:W-:-:S04]  /*0b60*/  @!P1 IMAD.WIDE.U32 R8, R3, R15, R6 ;  /* 0x0000000f03089225 */ /* 0x001fc800078e0006 */
[----:B------:R-:W-:Y:S02]  /*0b70*/  @!P1 IMAD.MOV.U32 R16, RZ, RZ, R8 ;  /* 0x000000ffff109224 */ /* 0x000fe400078e0008 */
[----:B-1----:R-:W-:-:S04]  /*0b80*/  IMAD.WIDE.U32 R10, R0, UR4, RZ ;  /* 0x00000004000a7c25 */ /* 0x002fc8000f8e00ff */
[----:B------:R-:W-:Y:S01]  /*0b90*/  IMAD R3, R0, UR5, RZ ;  /* 0x0000000500037c24 */ /* 0x000fe2000f8e02ff */
[----:B------:R0:W-:Y:S01]  /*0ba0*/  STL.64 [R1], R10 ;  /* 0x0000000a01007387 */ /* 0x0001e20000100a00 */
[----:B------:R-:W-:Y:S02]  /*0bb0*/  @!P1 IMAD.MOV.U32 R17, RZ, RZ, R9 ;  /* 0x000000ffff119224 */ /* 0x000fe400078e0009 */
[----:B------:R-:W-:Y:S01]  /*0bc0*/  IMAD.IADD R0, R11, 0x1, R3 ;  /* 0x000000010b007824 */ /* 0x000fe200078e0203 */
[----:B------:R-:W-:Y:S06]  /*0bd0*/  @P0 BRA `(.L_x_10) ;  /* 0x0000000000200947 */ /* 0x000fec0003800000 */
[----:B------:R-:W-:Y:S01]  /*0be0*/  UISETP.GE.U32.AND UP0, UPT, UR40, 0x9, UPT ;  /* 0x000000092800788c */ /* 0x000fe2000bf06070 */
[----:B------:R-:W-:Y:S01]  /*0bf0*/  IADD3 R16, P0, R16, R10, RZ ;  /* 0x0000000a10107210 */ /* 0x000fe20007f1e0ff */
[----:B------:R-:W-:Y:S01]  /*0c00*/  UIMAD.WIDE.U32 UR4, UR40, 0x38e38e39, URZ ;  /* 0x38e38e39280478a5 */ /* 0x000fe2000f8e003f */
[----:B------:R-:W-:-:S03]  /*0c10*/  UMOV UR39, URZ ;  /* 0x0000003f00277c82 */ /* 0x000fc60008000000 */
[----:B------:R-:W-:Y:S01]  /*0c20*/  USHF.R.U32.HI UR4, URZ, 0x1, UR5 ;  /* 0x000000013f047899 */ /* 0x000fe20008011605 */
[----:B------:R-:W-:-:S03]  /*0c30*/  IMAD.X R17, R0, 0x1, R17, P0 ;  /* 0x0000000100117824 */ /* 0x000fc600000e0611 */
[----:B------:R-:W-:Y:S02]  /*0c40*/  UIMAD UR38, UR4, -0x9, UR40 ;  /* 0xfffffff7042678a4 */ /* 0x000fe4000f8e0228 */
[----:B------:R-:W-:-:S12]  /*0c50*/  @UP0 ULOP3.LUT UR39, UR4, 0x1, URZ, 0xc0, !UPT ;  /* 0x0000000104270892 */ /* 0x000fd8000f8ec03f */
.L_x_10:
[----:B------:R-:W-:Y:S01]  /*0c60*/  ISETP.GE.U32.AND P0, PT, R16, UR8, PT ;  /* 0x0000000810007c0c */ /* 0x000fe2000bf06070 */
[----:B------:R-:W-:Y:S01]  /*0c70*/  IMAD.MOV.U32 R22, RZ, RZ, -0x1 ;  /* 0xffffffffff167424 */ /* 0x000fe200078e00ff */
[----:B------:R-:W-:Y:S01]  /*0c80*/  PRMT R3, RZ, 0x7610, R3 ;  /* 0x00007610ff037816 */ /* 0x000fe20000000003 */
[----:B------:R-:W-:Y:S01]  /*0c90*/  IMAD.MOV.U32 R18, RZ, RZ, -0x1 ;  /* 0xffffffffff127424 */ /* 0x000fe200078e00ff */
[----:B------:R-:W-:Y:S01]  /*0ca0*/  ISETP.GE.U32.AND.EX P0, PT, R17, UR9, PT, P0 ;  /* 0x0000000911007c0c */ /* 0x000fe2000bf06100 */
[----:B------:R-:W-:-:S12]  /*0cb0*/  IMAD.MOV.U32 R19, RZ, RZ, -0x1 ;  /* 0xffffffffff137424 */ /* 0x000fd800078e00ff */
[----:B------:R-:W-:Y:S05]  /*0cc0*/  @P0 BRA `(.L_x_11) ;  /* 0x0000000400580947 */ /* 0x000fea0003800000 */
[----:B------:R-:W1:Y:S01]  /*0cd0*/  LDC.64 R20, c[0x0][0x628] ;  /* 0x00018a00ff147b82 */ /* 0x000e620000000a00 */
[----:B------:R-:W-:Y:S02]  /*0ce0*/  IMAD.MOV.U32 R8, RZ, RZ, R16 ;  /* 0x000000ffff087224 */ /* 0x000fe400078e0010 */
[----:B------:R-:W-:-:S05]  /*0cf0*/  IMAD.MOV.U32 R9, RZ, RZ, R17 ;  /* 0x000000ffff097224 */ /* 0x000fca00078e0011 */
[----:B------:R-:W2:Y:S08]  /*0d00*/  LDC R18, c[0x0][0x630] ;  /* 0x00018c00ff127b82 */ /* 0x000eb00000000800 */
[----:B------:R-:W3:Y:S01]  /*0d10*/  LDC.64 R24, c[0x0][0x620] ;  /* 0x00018800ff187b82 */ /* 0x000ee20000000a00 */
[----:B-1----:R-:W-:-:S04]  /*0d20*/  ISETP.NE.U32.AND P0, PT, R20, RZ, PT ;  /* 0x000000ff1400720c */ /* 0x002fc80003f05070 */
[----:B------:R-:W-:-:S13]  /*0d30*/  ISETP.NE.AND.EX P0, PT, R21, RZ, PT, P0 ;  /* 0x000000ff1500720c */ /* 0x000fda0003f05300 */
[----:B--23--:R-:W-:Y:S05]  /*0d40*/  @!P0 BRA `(.L_x_12) ;  /* 0x0000000000288947 */ /* 0x00cfea0003800000 */
[----:B------:R-:W1:Y:S02]  /*0d50*/  LDC R3, c[0x0][0x634] ;  /* 0x00018d00ff037b82 */ /* 0x000e640000000800 */
[----:B-1----:R-:W-:-:S05]  /*0d60*/  IADD3 R3, P0, R16, R3, RZ ;  /* 0x0000000310037210 */ /* 0x002fca0007f1e0ff */
[----:B------:R-:W-:-:S04]  /*0d70*/  IMAD.X R19, RZ, RZ, R17, P0 ;  /* 0x000000ffff137224 */ /* 0x000fc800000e0611 */
[----:B------:R-:W-:-:S04]  /*0d80*/  IMAD.WIDE.U32 R8, R19, R20, RZ ;  /* 0x0000001413087225 */ /* 0x000fc800078e00ff */
[----:B0-----:R-:W-:-:S04]  /*0d90*/  IMAD.WIDE.U32 R10, P0, R3, R21, R8 ;  /* 0x00000015030a7225 */ /* 0x001fc80007800008 */
[----:B------:R-:W-:-:S04]  /*0da0*/  IMAD.WIDE.U32 R8, R3, R20, RZ ;  /* 0x0000001403087225 */ /* 0x000fc800078e00ff */
[----:B------:R-:W-:Y:S01]  /*0db0*/  IMAD.X R13, RZ, RZ, RZ, P0 ;  /* 0x000000ffff0d7224 */ /* 0x000fe200000e06ff */
[----:B------:R-:W-:Y:S01]  /*0dc0*/  IADD3 RZ, P0, R9, R10, RZ ;  /* 0x0000000a09ff7210 */ /* 0x000fe20007f1e0ff */
[----:B------:R-:W-:-:S04]  /*0dd0*/  IMAD.MOV.U32 R12, RZ, RZ, R11 ;  /* 0x000000ffff0c7224 */ /* 0x000fc800078e000b */
[----:B------:R-:W-:-:S08]  /*0de0*/  IMAD.WIDE.U32.X R8, R19, R21, R12, P0 ;  /* 0x0000001513087225 */ /* 0x000fd000000e040c */
.L_x_12:
[-CC-:B------:R-:W-:Y:S01]  /*0df0*/  SHF.R.U64 R30, R8, R18.reuse, R9.reuse ;  /* 0x00000012081e7219 */ /* 0x180fe20000001209 */
[----:B------:R-:W1:Y:S01]  /*0e00*/  LDC R12, c[0x0][0x618] ;  /* 0x00018600ff0c7b82 */ /* 0x000e620000000800 */
[----:B------:R-:W-:Y:S01]  /*0e10*/  SHF.R.U32.HI R7, RZ, R18, R9 ;  /* 0x00000012ff077219 */ /* 0x000fe20000011609 */
[----:B------:R-:W-:Y:S01]  /*0e20*/  ULDC UR4, c[0x0][0x150] ;  /* 0x0000540000047ab9 */ /* 0x000fe20000000800 */
[----:B0-----:R-:W-:Y:S02]  /*0e30*/  IADD3 R11, P0, RZ, -R30, RZ ;  /* 0x8000001eff0b7210 */ /* 0x001fe40007f1e0ff */
[----:B------:R-:W-:-:S03]  /*0e40*/  I2FP.F32.U32 R3, R6 ;  /* 0x0000000600037245 */ /* 0x000fc60000201000 */
[----:B------:R-:W0:Y:S01]  /*0e50*/  LDC.64 R26, c[0x0][0x640] ;  /* 0x00019000ff1a7b82 */ /* 0x000e220000000a00 */
[----:B------:R-:W-:Y:S02]  /*0e60*/  IMAD.X R13, RZ, RZ, ~R7, P0 ;  /* 0x000000ffff0d7224 */ /* 0x000fe400000e0e07 */
[----:B------:R-:W-:Y:S01]  /*0e70*/  FMUL R3, R3, UR4 ;  /* 0x0000000403037c20 */ /* 0x000fe20008400000 */
[----:B------:R-:W-:Y:S01]  /*0e80*/  IMAD.WIDE.U32 R8, R11, R24, R16 ;  /* 0x000000180b087225 */ /* 0x000fe200078e0010 */
[----:B------:R-:W-:-:S03]  /*0e90*/  ULDC UR4, c[0x0][0x154] ;  /* 0x0000550000047ab9 */ /* 0x000fc60000000800 */
[----:B------:R-:W-:Y:S01]  /*0ea0*/  IMAD R10, R13, R24, RZ ;  /* 0x000000180d0a7224 */ /* 0x000fe200078e02ff */
[----:B------:R-:W2:Y:S01]  /*0eb0*/  LDC R7, c[0x0][0x144] ;  /* 0x00005100ff077b82 */ /* 0x000ea20000000800 */
[----:B------:R-:W3:Y:S02]  /*0ec0*/  F2I.U32.TRUNC.NTZ R3, R3 ;  /* 0x0000000300037305 */ /* 0x000ee4000020f000 */
[----:B------:R-:W-:-:S04]  /*0ed0*/  IMAD R11, R11, R25, R10 ;  /* 0x000000190b0b7224 */ /* 0x000fc800078e020a */
[----:B------:R-:W-:Y:S01]  /*0ee0*/  IMAD.IADD R9, R9, 0x1, R11 ;  /* 0x0000000109097824 */ /* 0x000fe200078e020b */
[----:B------:R-:W4:Y:S01]  /*0ef0*/  LDC R18, c[0x0][0x608] ;  /* 0x00018200ff127b82 */ /* 0x000f220000000800 */
[----:B------:R-:W-:-:S03]  /*0f00*/  IMAD.MOV.U32 R11, RZ, RZ, -0x1 ;  /* 0xffffffffff0b7424 */ /* 0x000fc600078e00ff */
[-C--:B-1----:R-:W-:Y:S02]  /*0f10*/  SHF.R.U64 R22, R8, R12.reuse, R9 ;  /* 0x0000000c08167219 */ /* 0x082fe40000001209 */
[----:B------:R-:W-:Y:S02]  /*0f20*/  I2FP.F32.U32 R8, R15 ;  /* 0x0000000f00087245 */ /* 0x000fe40000201000 */
[----:B------:R-:W1:Y:S01]  /*0f30*/  LDC R24, c[0x0][0x658] ;  /* 0x00019600ff187b82 */ /* 0x000e620000000800 */
[----:B0-----:R-:W-:Y:S01]  /*0f40*/  ISETP.NE.U32.AND P0, PT, R26, RZ, PT ;  /* 0x000000ff1a00720c */ /* 0x001fe20003f05070 */
[----:B---3--:R-:W-:Y:S01]  /*0f50*/  IMAD.MOV R10, RZ, RZ, -R3 ;  /* 0x000000ffff0a7224 */ /* 0x008fe200078e0a03 */
[----:B------:R-:W-:Y:S01]  /*0f60*/  SHF.R.U32.HI R9, RZ, R12, R9 ;  /* 0x0000000cff097219 */ /* 0x000fe20000011609 */
[----:B------:R-:W-:Y:S01]  /*0f70*/  FMUL R8, R8, UR4 ;  /* 0x0000000408087c20 */ /* 0x000fe20008400000 */
[----:B------:R-:W-:-:S03]  /*0f80*/  ISETP.NE.AND.EX P0, PT, R27, RZ, PT, P0 ;  /* 0x000000ff1b00720c */ /* 0x000fc60003f05300 */
[----:B------:R-:W0:Y:S01]  /*0f90*/  LDC R20, c[0x0][0x148] ;  /* 0x00005200ff147b82 */ /* 0x000e220000000800 */
[----:B--2---:R-:W-:-:S07]  /*0fa0*/  IMAD R3, R7, R10, R6 ;  /* 0x0000000a07037224 */ /* 0x004fce00078e0206 */
[----:B------:R-:W2:Y:S01]  /*0fb0*/  LDC R21, c[0x0][0x600] ;  /* 0x00018000ff157b82 */ /* 0x000ea20000000800 */
[-CC-:B----4-:R-:W-:Y:S02]  /*0fc0*/  SHF.R.U64 R32, R22, R18.reuse, R9.reuse ;  /* 0x0000001216207219 */ /* 0x190fe40000001209 */
[----:B------:R-:W-:Y:S01]  /*0fd0*/  SHF.R.U32.HI R7, RZ, R18, R9 ;  /* 0x00000012ff077219 */ /* 0x000fe20000011609 */
[----:B------:R-:W-:Y:S01]  /*0fe0*/  IMAD.MOV.U32 R9, RZ, RZ, 0x1 ;  /* 0x00000001ff097424 */ /* 0x000fe200078e00ff */
[----:B------:R3:W4:Y:S03]  /*0ff0*/  F2I.U32.TRUNC.NTZ R18, R8 ;  /* 0x0000000800127305 */ /* 0x000726000020f000 */
[----:B------:R-:W0:Y:S01]  /*1000*/  LDC R25, c[0x0][0x648] ;  /* 0x00019200ff197b82 */ /* 0x000e220000000800 */
[-C--:B-1----:R-:W-:Y:S02]  /*1010*/  SHF.L.U32 R6, R11, R24.reuse, RZ ;  /* 0x000000180b067219 */ /* 0x082fe400000006ff */
[----:B------:R-:W-:-:S02]  /*1020*/  SHF.R.U64 R34, R32, R24, R7 ;  /* 0x0000001820227219 */ /* 0x000fc40000001207 */
[----:B------:R-:W-:Y:S02]  /*1030*/  LOP3.LUT R13, RZ, R6, RZ, 0x33, !PT ;  /* 0x00000006ff0d7212 */ /* 0x000fe400078e33ff */
[-C--:B------:R-:W-:Y:S01]  /*1040*/  SHF.R.U32.HI R7, RZ, R24.reuse, R7 ;  /* 0x00000018ff077219 */ /* 0x080fe20000011607 */
[----:B------:R-:W1:Y:S01]  /*1050*/  LDC R29, c[0x0][0x638] ;  /* 0x00018e00ff1d7b82 */ /* 0x000e620000000800 */
[----:B------:R-:W-:Y:S01]  /*1060*/  SHF.L.U32 R12, R9, R24, RZ ;  /* 0x00000018090c7219 */ /* 0x000fe200000006ff */
[----:B------:R-:W-:-:S06]  /*1070*/  IMAD.MOV.U32 R6, RZ, RZ, R34 ;  /* 0x000000ffff067224 */ /* 0x000fcc00078e0022 */
[----:B------:R-:W0:Y:S01]  /*1080*/  LDC R28, c[0x0][0x610] ;  /* 0x00018400ff1c7b82 */ /* 0x000e220000000800 */
[----:B---34-:R-:W-:Y:S05]  /*1090*/  @!P0 BRA `(.L_x_13) ;  /* 0x0000000000288947 */ /* 0x018fea0003800000 */
[----:B------:R-:W3:Y:S02]  /*10a0*/  LDC R11, c[0x0][0x64c] ;  /* 0x00019300ff0b7b82 */ /* 0x000ee40000000800 */
[----:B---3--:R-:W-:-:S05]  /*10b0*/  IADD3 R11, P0, R34, R11, RZ ;  /* 0x0000000b220b7210 */ /* 0x008fca0007f1e0ff */
[----:B------:R-:W-:-:S04]  /*10c0*/  IMAD.X R19, RZ, RZ, R7, P0 ;  /* 0x000000ffff137224 */ /* 0x000fc800000e0607 */
[----:B------:R-:W-:-:S04]  /*10d0*/  IMAD.WIDE.U32 R6, R19, R26, RZ ;  /* 0x0000001a13067225 */ /* 0x000fc800078e00ff */
[----:B------:R-:W-:-:S04]  /*10e0*/  IMAD.WIDE.U32 R8, P0, R11, R27, R6 ;  /* 0x0000001b0b087225 */ /* 0x000fc80007800006 */
[----:B------:R-:W-:-:S04]  /*10f0*/  IMAD.WIDE.U32 R6, R11, R26, RZ ;  /* 0x0000001a0b067225 */ /* 0x000fc800078e00ff */
[----:B------:R-:W-:Y:S01]  /*1100*/  IMAD.X R11, RZ, RZ, RZ, P0 ;  /* 0x000000ffff0b7224 */ /* 0x000fe200000e06ff */
[----:B------:R-:W-:Y:S01]  /*1110*/  IADD3 RZ, P0, R7, R8, RZ ;  /* 0x0000000807ff7210 */ /* 0x000fe20007f1e0ff */
[----:B------:R-:W-:-:S04]  /*1120*/  IMAD.MOV.U32 R10, RZ, RZ, R9 ;  /* 0x000000ffff0a7224 */ /* 0x000fc800078e0009 */
[----:B------:R-:W-:-:S08]  /*1130*/  IMAD.WIDE.U32.X R6, R19, R27, R10, P0 ;  /* 0x0000001b13067225 */ /* 0x000fd000000e040a */
.L_x_13:
[----:B0-----:R-:W-:Y:S01]  /*1140*/  SHF.R.U64 R6, R6, R25, R7 ;  /* 0x0000001906067219 */ /* 0x001fe20000001207 */
[----:B--2---:R-:W-:Y:S01]  /*1150*/  VIADD R7, R21, 0xffffffff ;  /* 0xffffffff15077836 */ /* 0x004fe20000000000 */
[----:B------:R-:W-:Y:S01]  /*1160*/  LOP3.LUT R13, R32, R13, RZ, 0xc0, !PT ;  /* 0x0000000d200d7212 */ /* 0x000fe200078ec0ff */
[----:B------:R-:W-:Y:S02]  /*1170*/  IMAD.MOV R18, RZ, RZ, -R18 ;  /* 0x000000ffff127224 */ /* 0x000fe400078e0a12 */
[----:B------:R-:W-:Y:S01]  /*1180*/  IMAD.MOV R8, RZ, RZ, -R6 ;  /* 0x000000ffff087224 */ /* 0x000fe200078e0a06 */
[----:B------:R-:W-:Y:S01]  /*1190*/  LOP3.LUT R7, R22, R7, RZ, 0xc0, !PT ;  /* 0x0000000716077212 */ /* 0x000fe200078ec0ff */
[----:B------:R-:W-:Y:S02]  /*11a0*/  IMAD R12, R12, R6, R13 ;  /* 0x000000060c0c7224 */ /* 0x000fe400078e020d */
[----:B------:R-:W-:Y:S02]  /*11b0*/  @P1 IMAD R3, R20, R18, R15 ;  /* 0x0000001214031224 */ /* 0x000fe400078e020f */
[----:B-1----:R-:W-:-:S02]  /*11c0*/  IMAD R6, R8, R29, R34 ;  /* 0x0000001d08067224 */ /* 0x002fc400078e0222 */
[----:B------:R-:W-:Y:S02]  /*11d0*/  IMAD R22, R12, R28, R3 ;  /* 0x0000001c0c167224 */ /* 0x000fe400078e0203 */
[----:B------:R-:W-:Y:S02]  /*11e0*/  IMAD R7, R6, R21, R7 ;  /* 0x0000001506077224 */ /* 0x000fe400078e0207 */
[----:B------:R-:W-:Y:S02]  /*11f0*/  IMAD.MOV.U32 R3, RZ, RZ, 0x1 ;  /* 0x00000001ff037424 */ /* 0x000fe400078e00ff */
[----:B------:R-:W-:Y:S01]  /*1200*/  IMAD.MOV.U32 R19, RZ, RZ, R30 ;  /* 0x000000ffff137224 */ /* 0x000fe200078e001e */
[----:B------:R-:W-:Y:S02]  /*1210*/  SEL R18, R7, R22, !P1 ;  /* 0x0000001607127207 */ /* 0x000fe40004800000 */
[----:B------:R-:W-:-:S07]  /*1220*/  SEL R22, R22, R7, !P1 ;  /* 0x0000000716167207 */ /* 0x000fce0004800000 */
.L_x_11:
[----:B------:R-:W-:Y:S05]  /*1230*/  @!P2 BRA `(.L_x_14) ;  /* 0x000000540070a947 */ /* 0x000fea0003800000 */
[----:B------:R-:W-:-:S13]  /*1240*/  ISETP.GT.U32.AND P0, PT, R31, 0x1, PT ;  /* 0x000000011f00780c */ /* 0x000fda0003f04070 */
[----:B------:R-:W-:Y:S05]  /*1250*/  @P0 EXIT ;  /* 0x000000000000094d */ /* 0x000fea0003800000 */
.L_x_15:
[----:B------:R-:W-:-:S08]  /*1260*/  NOP ;  /* 0x0000000000007918 */ /* 0x000fd00000000000 */
[----:B------:R-:W1:Y:S02]  /*1270*/  USETMAXREG.TRY_ALLOC.CTAPOOL UP0, 0xe8 ;  /* 0x000000e8000079c8 */ /* 0x000e640008000600 */
[----:B-1----:R-:W-:-:S13]  /*1280*/  PLOP3.LUT P0, PT, PT, PT, UP0, 0x80, 0x0 ;  /* 0x000000000000781c */ /* 0x002fda0003f0f008 */
[----:B------:R-:W-:Y:S05]  /*1290*/  @!P0 BRA `(.L_x_15) ;  /* 0xfffffffc00f08947 */ /* 0x000fea000383ffff */
[----:B------:R-:W-:-:S13]  /*12a0*/  LOP3.LUT P0, RZ, R3, 0xff, RZ, 0xc0, !PT ;  /* 0x000000ff03ff7812 */ /* 0x000fda000780c0ff */
[----:B------:R-:W-:Y:S05]  /*12b0*/  @!P0 EXIT ;  /* 0x000000000000894d */ /* 0x000fea0003800000 */
[----:B------:R-:W2:Y:S01]  /*12c0*/  LDL.64 R8, [R1] ;  /* 0x0000000001087983 */ /* 0x000ea20000100a00 */
[----:B------:R-:W-:Y:S01]  /*12d0*/  SHF.R.S32.HI R4, RZ, 0x1f, R5 ;  /* 0x0000001fff047819 */ /* 0x000fe20000011405 */
[----:B------:R-:W1:Y:S01]  /*12e0*/  S2UR UR4, SR_CgaCtaId ;  /* 0x00000000000479c3 */ /* 0x000e620000008800 */
[----:B------:R-:W-:Y:S01]  /*12f0*/  UISETP.LT.AND UP0, UPT, UR40, 0x1, UPT ;  /* 0x000000012800788c */ /* 0x000fe2000bf01270 */
[----:B------:R-:W-:Y:S01]  /*1300*/  LOP3.LUT R102, R23, 0x1, RZ, 0xfc, !PT ;  /* 0x0000000117667812 */ /* 0x000fe200078efcff */
[----:B------:R-:W-:Y:S01]  /*1310*/  UIADD3 UR5, UR43, -0x1, URZ ;  /* 0xffffffff2b057890 */ /* 0x000fe2000fffe03f */
[CC--:B------:R-:W-:Y:S01]  /*1320*/  LEA.HI R3, R4.reuse, R5.reuse, RZ, 0x2 ;  /* 0x0000000504037211 */ /* 0x0c0fe200078f10ff */
[----:B------:R-:W-:Y:S01]  /*1330*/  USEL UR42, UR40, 0x1, UP0 ;  /* 0x00000001282a7887 */ /* 0x000fe20008000000 */
[----:B------:R-:W-:Y:S01]  /*1340*/  LEA.HI R4, R4, R5, RZ, 0x5 ;  /* 0x0000000504047211 */ /* 0x000fe200078f28ff */
[----:B------:R-:W-:Y:S01]  /*1350*/  UMOV UR41, 0x400 ;  /* 0x0000040000297882 */ /* 0x000fe20000000000 */
[--C-:B------:R-:W-:Y:S01]  /*1360*/  SHF.R.S32.HI R90, RZ, 0x2, R3.reuse ;  /* 0x00000002ff5a7819 */ /* 0x100fe20000011403 */
[----:B------:R-:W3:Y:S01]  /*1370*/  LDC R96, c[0x0][0x658] ;  /* 0x00019600ff607b82 */ /* 0x000ee20000000800 */
[----:B------:R-:W-:Y:S01]  /*1380*/  SHF.R.S32.HI R7, RZ, 0x1f, R3 ;  /* 0x0000001fff077819 */ /* 0x000fe20000011403 */
[----:B------:R-:W-:Y:S01]  /*1390*/  UISETP.NE.AND UP0, UPT, UR5, URZ, UPT ;  /* 0x0000003f0500728c */ /* 0x000fe2000bf05270 */
[----:B------:R-:W-:Y:S01]  /*13a0*/  LOP3.LUT R6, R3, 0xfffffffc, RZ, 0xc0, !PT ;  /* 0xfffffffc03067812 */ /* 0x000fe200078ec0ff */
[----:B------:R-:W-:Y:S01]  /*13b0*/  ULDC UR6, c[0x0][0x284] ;  /* 0x0000a10000067ab9 */ /* 0x000fe20000000800 */
[----:B------:R-:W-:Y:S01]  /*13c0*/  LEA.HI R7, R7, R90, RZ, 0x3 ;  /* 0x0000005a07077211 */ /* 0x000fe200078f18ff */
[----:B------:R-:W-:Y:S01]  /*13d0*/  USHF.L.U32 UR45, UR40, 0x1, URZ ;  /* 0x00000001282d7899 */ /* 0x000fe2000800063f */
[----:B------:R-:W-:Y:S01]  /*13e0*/  SHF.R.S32.HI R3, RZ, 0x5, R4 ;  /* 0x00000005ff037819 */ /* 0x000fe20000011404 */
[----:B------:R-:W4:Y:S01]  /*13f0*/  LDC.64 R94, c[0x0][0x5c8] ;  /* 0x00017200ff5e7b82 */ /* 0x000f220000000a00 */
[----:B------:R-:W-:Y:S01]  /*1400*/  LOP3.LUT R7, R7, 0xfffffff8, RZ, 0xc0, !PT ;  /* 0xfffffff807077812 */ /* 0x000fe200078ec0ff */
[----:B------:R-:W-:Y:S01]  /*1410*/  IMAD.IADD R6, R5, 0x1, -R6 ;  /* 0x0000000105067824 */ /* 0x000fe200078e0a06 */
[----:B------:R-:W-:Y:S01]  /*1420*/  UIADD3 UR42, -UR42, UR40, URZ ;  /* 0x000000282a2a7290 */ /* 0x000fe2000fffe13f */
[----:B------:R-:W-:-:S02]  /*1430*/  IMAD.MOV.U32 R5, RZ, RZ, 0x1 ;  /* 0x00000001ff057424 */ /* 0x000fc400078e00ff */
[----:B------:R-:W-:Y:S01]  /*1440*/  IMAD.IADD R90, R90, 0x1, -R7 ;  /* 0x000000015a5a7824 */ /* 0x000fe200078e0a07 */
[----:B-1----:R-:W-:Y:S01]  /*1450*/  ULEA UR41, UR4, UR41, 0x18 ;  /* 0x0000002904297291 */ /* 0x002fe2000f8ec03f */
[----:B------:R-:W1:Y:S01]  /*1460*/  LDC R97, c[0x0][0x288] ;  /* 0x0000a200ff617b82 */ /* 0x000e620000000800 */
[----:B------:R-:W-:Y:S01]  /*1470*/  USHF.L.U32 UR4, UR5, 0x3, URZ ;  /* 0x0000000305047899 */ /* 0x000fe2000800063f */
[--C-:B------:R-:W-:Y:S01]  /*1480*/  IMAD R101, R3, -0x10, -R90.reuse ;  /* 0xfffffff003657824 */ /* 0x100fe200078e0a5a */
[--C-:B------:R-:W-:Y:S01]  /*1490*/  SHF.R.S32.HI R91, RZ, 0x1f, R90.reuse ;  /* 0x0000001fff5b7819 */ /* 0x100fe2000001145a */
[----:B------:R-:W-:Y:S01]  /*14a0*/  USEL UR5, URZ, 0x1, UP0 ;  /* 0x000000013f057887 */ /* 0x000fe20008000000 */
[----:B------:R-:W-:Y:S01]  /*14b0*/  IMAD.SHL.U32 R92, R6, 0x2, RZ ;  /* 0x00000002065c7824 */ /* 0x000fe200078e00ff */
[----:B------:R-:W-:Y:S01]  /*14c0*/  UIADD3 UR46, UR41, 0xa0, URZ ;  /* 0x000000a0292e7890 */ /* 0x000fe2000fffe03f */
[----:B------:R-:W-:Y:S01]  /*14d0*/  VIADD R101, R101, UR6 ;  /* 0x0000000665657c36 */ /* 0x000fe20008000000 */
[----:B------:R-:W0:Y:S01]  /*14e0*/  LDC R99, c[0x0][0x600] ;  /* 0x00018000ff637b82 */ /* 0x000e220000000800 */
[----:B------:R-:W-:Y:S01]  /*14f0*/  IMAD.WIDE R90, R3, 0x10, R90 ;  /* 0x00000010035a7825 */ /* 0x000fe200078e025a */
[----:B------:R-:W-:Y:S01]  /*1500*/  ULOP3.LUT UR4, UR4, 0x8, URZ, 0xc0, !UPT ;  /* 0x0000000804047892 */ /* 0x000fe2000f8ec03f */
[----:B------:R-:W-:Y:S01]  /*1510*/  SHF.R.S32.HI R93, RZ, 0x1f, R92 ;  /* 0x0000001fff5d7819 */ /* 0x000fe2000001145c */
[----:B------:R-:W-:Y:S01]  /*1520*/  ULEA UR43, UR43, UR46, 0x3 ;  /* 0x0000002e2b2b7291 */ /* 0x000fe2000f8e183f */
[----:B------:R-:W-:Y:S01]  /*1530*/  IMAD.MOV.U32 R3, RZ, RZ, -0x1 ;  /* 0xffffffffff037424 */ /* 0x000fe200078e00ff */
[----:B------:R-:W-:Y:S01]  /*1540*/  ULOP3.LUT UR47, UR4, 0x8, URZ, 0x3c, !UPT ;  /* 0x00000008042f7892 */ /* 0x000fe2000f8e3c3f */
[----:B------:R-:W-:Y:S01]  /*1550*/  IMAD.U32 R103, RZ, RZ, UR5 ;  /* 0x00000005ff677e24 */ /* 0x000fe2000f8e00ff */
[C---:B----4-:R-:W-:Y:S01]  /*1560*/  SHF.L.U64.HI R95, R94.reuse, 0x3, R95 ;  /* 0x000000035e5f7819 */ /* 0x050fe2000001025f */
[----:B------:R-:W-:Y:S01]  /*1570*/  IMAD.SHL.U32 R94, R94, 0x8, RZ ;  /* 0x000000085e5e7824 */ /* 0x000fe200078e00ff */
[-C--:B---3--:R-:W-:Y:S01]  /*1580*/  SHF.L.U32 R3, R3, R96.reuse, RZ ;  /* 0x0000006003037219 */ /* 0x088fe200000006ff */
[----:B------:R-:W-:Y:S01]  /*1590*/  ULOP3.LUT UR44, UR4, 0x18, URZ, 0x3c, !UPT ;  /* 0x00000018042c7892 */ /* 0x000fe2000f8e3c3f */
[----:B------:R-:W-:-:S02]  /*15a0*/  SHF.L.U32 R96, R5, R96, RZ ;  /* 0x0000006005607219 */ /* 0x000fc400000006ff */
[----:B------:R-:W-:Y:S01]  /*15b0*/  LOP3.LUT R100, RZ, R3, RZ, 0x33, !PT ;  /* 0x00000003ff647212 */ /* 0x000fe200078e33ff */
[----:B-1----:R-:W-:Y:S02]  /*15c0*/  IMAD R97, R6, -0x2, R97 ;  /* 0xfffffffe06617824 */ /* 0x002fe400078e0261 */
[----:B0-----:R-:W-:Y:S01]  /*15d0*/  VIADD R99, R99, 0xffffffff ;  /* 0xffffffff63637836 */ /* 0x001fe20000000000 */
[----:B--2---:R-:W-:-:S07]  /*15e0*/  SHF.L.U64.HI R98, R8, 0x1, R0 ;  /* 0x0000000108627819 */ /* 0x004fce0000010200 */
.L_x_163:
[----:B------:R-:W-:-:S04]  /*15f0*/  SHF.L.U32 R0, R103, 0x1f, RZ ;  /* 0x0000001f67007819 */ /* 0x000fc800000006ff */
[----:B------:R-:W0:Y:S02]  /*1600*/  SYNCS.PHASECHK.TRANS64.TRYWAIT P0, [UR43+-0x8], R0 ;  /* 0xfffff800ff0075a7 */ /* 0x000e24000800016b */
[----:B01-34-:R-:W-:Y:S05]  /*1610*/  @!P0 BRA `(.L_x_16) ;  /* 0x0000006400348947 */ /* 0x01bfea0003800000 */
.L_x_190:
[----:B------:R-:W-:Y:S02]  /*1620*/  ULDC UR4, c[0x0][0x28c] ;  /* 0x0000a30000047ab9 */ /* 0x000fe40000000800 */
[----:B------:R-:W-:-:S13]  /*1630*/  ISETP.LT.AND P0, PT, RZ, UR4, PT ;  /* 0x00000004ff007c0c */ /* 0x000fda000bf01270 */
[----:B------:R-:W-:Y:S05]  /*1640*/  @P0 BRA `(.L_x_17) ;  /* 0x0000000000400947 */ /* 0x000fea0003800000 */
[----:B0-----:R-:W-:Y:S01]  /*1650*/  MOV R0, 0x0 ;  /* 0x0000000000007802 */ /* 0x001fe20000000f00 */
[----:B------:R-:W-:Y:S01]  /*1660*/  ULDC.64 UR4, c[0x4][0x68] ;  /* 0x01001a0000047ab9 */ /* 0x000fe20000000a00 */
[----:B------:R-:W-:Y:S01]  /*1670*/  ULDC.64 UR6, c[0x4][0x8] ;  /* 0x0100020000067ab9 */ /* 0x000fe20000000a00 */
[----:B------:R-:W-:Y:S01]  /*1680*/  IMAD.U32 R4, RZ, RZ, UR4 ;  /* 0x00000004ff047e24 */ /* 0x000fe2000f8e00ff */
[----:B------:R0:W1:Y:S01]  /*1690*/  LDC.64 R14, c[0x4][R0] ;  /* 0x01000000000e7b82 */ /* 0x0000620000000a00 */
[----:B------:R-:W-:Y:S01]  /*16a0*/  IMAD.U32 R5, RZ, RZ, UR5 ;  /* 0x00000005ff057e24 */ /* 0x000fe2000f8e00ff */
[----:B------:R-:W-:Y:S01]  /*16b0*/  ULDC.64 UR4, c[0x4][0x70] ;  /* 0x01001c0000047ab9 */ /* 0x000fe20000000a00 */
[----:B------:R-:W-:Y:S02]  /*16c0*/  IMAD.U32 R10, RZ, RZ, UR6 ;  /* 0x00000006ff0a7e24 */ /* 0x000fe4000f8e00ff */
[----:B------:R-:W-:Y:S02]  /*16d0*/  IMAD.U32 R6, RZ, RZ, UR4 ;  /* 0x00000004ff067e24 */ /* 0x000fe4000f8e00ff */
[----:B------:R-:W-:-:S02]  /*16e0*/  IMAD.U32 R7, RZ, RZ, UR5 ;  /* 0x00000005ff077e24 */ /* 0x000fc4000f8e00ff */
[----:B------:R-:W-:Y:S02]  /*16f0*/  IMAD.U32 R11, RZ, RZ, UR7 ;  /* 0x00000007ff0b7e24 */ /* 0x000fe4000f8e00ff */
[----:B------:R-:W-:Y:S02]  /*1700*/  IMAD.MOV.U32 R8, RZ, RZ, 0x1e1 ;  /* 0x000001e1ff087424 */ /* 0x000fe400078e00ff */
[----:B------:R-:W-:Y:S02]  /*1710*/  IMAD.MOV.U32 R12, RZ, RZ, 0x1 ;  /* 0x00000001ff0c7424 */ /* 0x000fe400078e00ff */
[----:B0-----:R-:W-:-:S07]  /*1720*/  IMAD.MOV.U32 R13, RZ, RZ, RZ ;  /* 0x000000ffff0d7224 */ /* 0x001fce00078e00ff */
[----:B------:R-:W-:-:S07]  /*1730*/  LEPC R20, `(.L_x_17) ;  /* 0x000000001014794e */ /* 0x000fce0000000000 */
[----:B-1---5:R-:W-:Y:S05]  /*1740*/  CALL.ABS.NOINC R14 ;  /* 0x000000000e007343 */ /* 0x022fea0003c00000 */
.L_x_17:
[----:B------:R-:W-:-:S13]  /*1750*/  ISETP.NE.AND P0, PT, R102, 0x3, PT ;  /* 0x000000036600780c */ /* 0x000fda0003f05270 */
[----:B------:R-:W-:Y:S05]  /*1760*/  @!P0 BRA `(.L_x_18) ;  /* 0x0000000000048947 */ /* 0x000fea0003800000 */
[----:B------:R-:W-:Y:S01]  /*1770*/  BPT.TRAP 0x1 ;  /* 0x000000040000795c */ /* 0x000fe20000300000 */
.L_x_18:
[----:B0-----:R-:W-:Y:S02]  /*1780*/  IMAD.U32 R3, RZ, RZ, UR38 ;  /* 0x00000026ff037e24 */ /* 0x001fe4000f8e00ff */
[----:B------:R-:W-:-:S03]  /*1790*/  IMAD.U32 R0, RZ, RZ, UR39 ;  /* 0x00000027ff007e24 */ /* 0x000fc6000f8e00ff */
[----:B------:R-:W-:Y:S02]  /*17a0*/  LEA R3, R3, UR41, 0x3 ;  /* 0x0000002903037c11 */ /* 0x000fe4000f8e18ff */
[----:B------:R-:W-:-:S04]  /*17b0*/  SHF.L.U32 R0, R0, 0x1f, RZ ;  /* 0x0000001f00007819 */ /* 0x000fc800000006ff */
[----:B------:R0:W1:Y:S01]  /*17c0*/  SYNCS.PHASECHK.TRANS64.TRYWAIT P1, [R3+URZ], R0 ;  /* 0x00000000030075a7 */ /* 0x000062000802017f */
[----:B------:R-:W-:Y:S05]  /*17d0*/  @!P0 BRA `(.L_x_19) ;  /* 0x0000000000048947 */ /* 0x000fea0003800000 */
[----:B------:R-:W-:Y:S01]  /*17e0*/  BPT.TRAP 0x1 ;  /* 0x000000040000795c */ /* 0x000fe20000300000 */
.L_x_19:
[----:B------:R-:W-:-:S05]  /*17f0*/  IMAD.U32 R4, RZ, RZ, UR42 ;  /* 0x0000002aff047e24 */ /* 0x000fca000f8e00ff */
[----:B------:R-:W-:Y:S01]  /*1800*/  ISETP.GE.AND P2, PT, R4, 0x1, PT ;  /* 0x000000010400780c */ /* 0x000fe20003f46270 */
[----:B-1----:R-:W-:-:S12]  /*1810*/  @P1 BRA `(.L_x_20) ;  /* 0x0000000000081947 */ /* 0x002fd80003800000 */
[----:B------:R-:W1:Y:S02]  /*1820*/  SYNCS.PHASECHK.TRANS64.TRYWAIT P1, [R3+URZ], R0 ;  /* 0x00000000030075a7 */ /* 0x000e64000802017f */
[----:B-1----:R-:W-:Y:S05]  /*1830*/  @!P1 BRA `(.L_x_21) ;  /* 0x0000006000c49947 */ /* 0x002fea0003800000 */
.L_x_20:
[----:B------:R-:W-:Y:S05]  /*1840*/  WARPSYNC.ALL ;  /* 0x0000000000007948 */ /* 0x000fea0003800000 */
[----:B------:R-:W-:Y:S01]  /*1850*/  UIADD3 UR4, UR41, 0x180, URZ ;  /* 0x0000018029047890 */ /* 0x000fe2000fffe03f */
[----:B------:R-:W-:Y:S01]  /*1860*/  WARPGROUP.ARRIVE ;  /* 0x00000000000079c5 */ /* 0x000fe20000000000 */
[----:B------:R-:W-:Y:S02]  /*1870*/  UIADD3 UR5, UR41, 0x12180, URZ ;  /* 0x0001218029057890 */ /* 0x000fe4000fffe03f */
[----:B------:R-:W-:Y:S02]  /*1880*/  USHF.R.U32.HI UR4, URZ, 0x4, UR4 ;  /* 0x000000043f047899 */ /* 0x000fe40008011604 */
[----:B------:R-:W-:-:S02]  /*1890*/  USHF.R.U32.HI UR5, URZ, 0x4, UR5 ;  /* 0x000000043f057899 */ /* 0x000fc40008011605 */
[----:B------:R-:W-:Y:S02]  /*18a0*/  ULOP3.LUT UR4, UR4, 0x3fff, URZ, 0xc0, !UPT ;  /* 0x00003fff04047892 */ /* 0x000fe4000f8ec03f */
[----:B------:R-:W-:Y:S02]  /*18b0*/  ULOP3.LUT UR5, UR5, 0x3fff, URZ, 0xc0, !UPT ;  /* 0x00003fff05057892 */ /* 0x000fe4000f8ec03f */
[----:B------:R-:W-:Y:S02]  /*18c0*/  ULOP3.LUT UR8, UR4, 0x10000, URZ, 0xfc, !UPT ;  /* 0x0001000004087892 */ /* 0x000fe4000f8efc3f */
[----:B------:R-:W-:Y:S02]  /*18d0*/  ULOP3.LUT UR9, UR5, 0x2000000, URZ, 0xfc, !UPT ;  /* 0x0200000005097892 */ /* 0x000fe4000f8efc3f */
[----:B------:R-:W-:Y:S02]  /*18e0*/  ULEA UR10, UR38, UR8, 0x9 ;  /* 0x00000008260a7291 */ /* 0x000fe4000f8e483f */
[----:B------:R-:W-:Y:S01]  /*18f0*/  ULEA UR11, UR38, UR9, 0xa ;  /* 0x00000009260b7291 */ /* 0x000fe2000f8e503f */
[----:B------:R-:W-:Y:S01]  /*1900*/  UMOV UR5, 0x40000040 ;  /* 0x4000004000057882 */ /* 0x000fe20000000000 */
[----:B------:R-:W-:-:S03]  /*1910*/  UMOV UR7, 0x40000040 ;  /* 0x4000004000077882 */ /* 0x000fc60000000000 */
[----:B------:R-:W-:Y:S02]  /*1920*/  UMOV UR4, UR10 ;  /* 0x0000000a00047c82 */ /* 0x000fe40008000000 */
[----:B------:R-:W-:Y:S02]  /*1930*/  UMOV UR6, UR11 ;  /* 0x0000000b00067c82 */ /* 0x000fe40008000000 */
[----:B------:R-:W-:Y:S01]  /*1940*/  HGMMA.64x128x16.F32 R24, gdesc[UR4].tnspB, RZ, !UPT, gsb0 ;  /* 0x41e00000041879f0 */ /* 0x000fe2000c0008ff */
[----:B------:R-:W-:Y:S02]  /*1950*/  UIADD3 UR4, UR10, 0x2, URZ ;  /* 0x000000020a047890 */ /* 0x000fe4000fffe03f */
[----:B------:R-:W-:Y:S01]  /*1960*/  UIADD3 UR6, UR11, 0x80, URZ ;  /* 0x000000800b067890 */ /* 0x000fe2000fffe03f */
[----:B------:R-:W-:Y:S01]  /*1970*/  UMOV UR5, 0x40000040 ;  /* 0x4000004000057882 */ /* 0x000fe20000000000 */
[----:B------:R-:W-:Y:S01]  /*1980*/  UMOV UR7, 0x40000040 ;  /* 0x4000004000077882 */ /* 0x000fe20000000000 */
[----:B------:R-:W-:-:S02]  /*1990*/  WARPGROUP.DEPBAR.LE gsb0, 0x0 ;  /* 0x00008000000079c5 */ /* 0x000fc40000010000 */
[----:B------:R-:W-:-:S06]  /*19a0*/  WARPGROUP.ARRIVE ;  /* 0x00000000000079c5 */ /* 0x000fcc0000000000 */
[----:B------:R-:W-:Y:S01]  /*19b0*/  HGMMA.64x128x16.F32 R24, gdesc[UR4].tnspB, R24, gsb0 ;  /* 0x41e00000041879f0 */ /* 0x000fe20008000818 */
[----:B------:R-:W-:Y:S02]  /*19c0*/  UIADD3 UR4, UR10, 0x4, URZ ;  /* 0x000000040a047890 */ /* 0x000fe4000fffe03f */
[----:B------:R-:W-:Y:S01]  /*19d0*/  UIADD3 UR6, UR11, 0x100, URZ ;  /* 0x000001000b067890 */ /* 0x000fe2000fffe03f */
[----:B------:R-:W-:Y:S01]  /*19e0*/  UMOV UR5, 0x40000040 ;  /* 0x4000004000057882 */ /* 0x000fe20000000000 */
[----:B------:R-:W-:Y:S01]  /*19f0*/  UMOV UR7, 0x40000040 ;  /* 0x4000004000077882 */ /* 0x000fe20000000000 */
[----:B------:R-:W-:Y:S02]  /*1a00*/  WARPGROUP.DEPBAR.LE gsb0, 0x0 ;  /* 0x00008000000079c5 */ /* 0x000fe40000010000 */
        /* <DEDUP_REMOVED lines=8> */
[----:B------:R-:W-:Y:S03]  /*1a90*/  HGMMA.64x128x16.F32 R24, gdesc[UR4].tnspB, R24, gsb0 ;  /* 0x41e00000041879f0 */ /* 0x000fe60008000818 */
[----:B------:R-:W-:Y:S02]  /*1aa0*/  WARPGROUP.DEPBAR.LE gsb0, 0x0 ;  /* 0x00008000000079c5 */ /* 0x000fe40000010000 */
[----:B------:R-:W-:Y:S05]  /*1ab0*/  @!P2 BRA `(.L_x_22) ;  /* 0x000000040010a947 */ /* 0x000fea0003800000 */
[----:B------:R-:W-:Y:S01]  /*1ac0*/  UIADD3 UR4, UR38, 0x1, URZ ;  /* 0x0000000126047890 */ /* 0x000fe2000fffe03f */
[----:B01----:R-:W-:Y:S01]  /*1ad0*/  IMAD.U32 R0, RZ, RZ, UR42 ;  /* 0x0000002aff007e24 */ /* 0x003fe2000f8e00ff */
[----:B------:R-:W-:Y:S02]  /*1ae0*/  UMOV UR11, UR38 ;  /* 0x00000026000b7c82 */ /* 0x000fe40008000000 */
[----:B------:R-:W-:-:S04]  /*1af0*/  UISETP.NE.AND UP0, UPT, UR4, 0x9, UPT ;  /* 0x000000090400788c */ /* 0x000fc8000bf05270 */
[----:B------:R-:W-:Y:S02]  /*1b00*/  USEL UR5, URZ, 0x1, UP0 ;  /* 0x000000013f057887 */ /* 0x000fe40008000000 */
[----:B------:R-:W-:Y:S02]  /*1b10*/  USEL UR10, UR4, URZ, UP0 ;  /* 0x0000003f040a7287 */ /* 0x000fe40008000000 */
[----:B------:R-:W-:-:S06]  /*1b20*/  ULOP3.LUT UR5, UR39, UR5, URZ, 0x3c, !UPT ;  /* 0x0000000527057292 */ /* 0x000fcc000f8e3c3f */
[----:B------:R-:W-:-:S07]  /*1b30*/  IMAD.U32 R5, RZ, RZ, UR5 ;  /* 0x00000005ff057e24 */ /* 0x000fce000f8e00ff */
.L_x_29:
[----:B01----:R-:W-:Y:S05]  /*1b40*/  @!P0 BRA `(.L_x_23) ;  /* 0x0000000000048947 */ /* 0x003fea0003800000 */
[----:B------:R-:W-:Y:S01]  /*1b50*/  BPT.TRAP 0x1 ;  /* 0x000000040000795c */ /* 0x000fe20000300000 */
.L_x_23:
[----:B------:R-:W-:Y:S01]  /*1b60*/  ULEA UR4, UR10, UR41, 0x3 ;  /* 0x000000290a047291 */ /* 0x000fe2000f8e183f */
[----:B------:R-:W-:-:S08]  /*1b70*/  SHF.L.U32 R3, R5, 0x1f, RZ ;  /* 0x0000001f05037819 */ /* 0x000fd000000006ff */
[----:B------:R0:W1:Y:S01]  /*1b80*/  SYNCS.PHASECHK.TRANS64.TRYWAIT P1, [UR4], R3 ;  /* 0x00000003ff0075a7 */ /* 0x0000620008020144 */
[----:B------:R-:W-:Y:S05]  /*1b90*/  @!P0 BRA `(.L_x_24) ;  /* 0x0000000000048947 */ /* 0x000fea0003800000 */
[----:B------:R-:W-:Y:S01]  /*1ba0*/  BPT.TRAP 0x1 ;  /* 0x000000040000795c */ /* 0x000fe20000300000 */
.L_x_24:
[----:B-1----:R-:W-:Y:S05]  /*1bb0*/  @P1 BRA `(.L_x_25) ;  /* 0x0000000000081947 */ /* 0x002fea0003800000 */
[----:B------:R-:W1:Y:S02]  /*1bc0*/  SYNCS.PHASECHK.TRANS64.TRYWAIT P1, [UR4], R3 ;  /* 0x00000003ff0075a7 */ /* 0x000e640008020144 */
[----:B-1----:R-:W-:Y:S05]  /*1bd0*/  @!P1 BRA `(.L_x_26) ;  /* 0x0000005c00f09947 */ /* 0x002fea0003800000 */
.L_x_25:
[----:B------:R-:W-:Y:S01]  /*1be0*/  ULEA UR12, UR10, UR8, 0x9 ;  /* 0x000000080a0c7291 */ /* 0x000fe2000f8e483f */
[----:B------:R-:W-:Y:S01]  /*1bf0*/  WARPGROUP.ARRIVE ;  /* 0x00000000000079c5 */ /* 0x000fe20000000000 */
[----:B------:R-:W-:Y:S01]  /*1c00*/  ULEA UR13, UR10, UR9, 0xa ;  /* 0x000000090a0d7291 */ /* 0x000fe2000f8e503f */
[----:B------:R-:W-:Y:S01]  /*1c10*/  UMOV UR5, 0x40000040 ;  /* 0x4000004000057882 */ /* 0x000fe20000000000 */
[----:B------:R-:W-:-:S03]  /*1c20*/  UMOV UR7, 0x40000040 ;  /* 0x4000004000077882 */ /* 0x000fc60000000000 */
[----:B------:R-:W-:Y:S02]  /*1c30*/  UMOV UR4, UR12 ;  /* 0x0000000c00047c82 */ /* 0x000fe40008000000 */
[----:B------:R-:W-:Y:S02]  /*1c40*/  UMOV UR6, UR13 ;  /* 0x0000000d00067c82 */ /* 0x000fe40008000000 */
[----:B------:R-:W-:Y:S01]  /*1c50*/  HGMMA.64x128x16.F32 R24, gdesc[UR4].tnspB, R24, gsb0 ;  /* 0x41e00000041879f0 */ /* 0x000fe20008000818 */
        /* <DEDUP_REMOVED lines=23> */
[----:B------:R-:W-:Y:S01]  /*1dd0*/  BPT.TRAP 0x1 ;  /* 0x000000040000795c */ /* 0x000fe20000300000 */
.L_x_27:
[----:B------:R-:W-:Y:S01]  /*1de0*/  ULEA UR4, UR11, UR41, 0x3 ;  /* 0x000000290b047291 */ /* 0x000fe2000f8e183f */
[----:B------:R-:W-:-:S03]  /*1df0*/  ISETP.GT.U32.AND P1, PT, R23, 0x1, PT ;  /* 0x000000011700780c */ /* 0x000fc60003f24070 */
[----:B------:R-:W-:-:S04]  /*1e00*/  UIADD3 UR4, UR4, 0x48, URZ ;  /* 0x0000004804047890 */ /* 0x000fc8000fffe03f */
[----:B------:R-:W-:-:S09]  /*1e10*/  UPRMT UR4, URZ, 0x654, UR4 ;  /* 0x000006543f047896 */ /* 0x000fd20008000004 */
[----:B------:R-:W-:Y:S01]  /*1e20*/  SYNCS.ARRIVE.TRANS64.RED.A1T0 RZ, [UR4], RZ ;  /* 0x000000ffffff79a7 */ /* 0x000fe20008100404 */
[----:B------:R-:W-:Y:S05]  /*1e30*/  @P1 BRA `(.L_x_28) ;  /* 0x0000000000041947 */ /* 0x000fea0003800000 */
[----:B------:R-:W-:Y:S01]  /*1e40*/  BPT.TRAP 0x1 ;  /* 0x000000040000795c */ /* 0x000fe20000300000 */
.L_x_28:
[----:B------:R-:W-:Y:S01]  /*1e50*/  UIADD3 UR10, UR10, 0x1, URZ ;  /* 0x000000010a0a7890 */ /* 0x000fe2000fffe03f */
[C---:B------:R-:W-:Y:S01]  /*1e60*/  ISETP.GT.AND P1, PT, R0.reuse, 0x1, PT ;  /* 0x000000010000780c */ /* 0x040fe20003f24270 */
[----:B------:R-:W-:Y:S01]  /*1e70*/  UIADD3 UR11, UR11, 0x1, URZ ;  /* 0x000000010b0b7890 */ /* 0x000fe2000fffe03f */
[----:B------:R-:W-:Y:S01]  /*1e80*/  VIADD R0, R0, 0xffffffff ;  /* 0xffffffff00007836 */ /* 0x000fe20000000000 */
[----:B------:R-:W-:Y:S02]  /*1e90*/  UISETP.NE.AND UP0, UPT, UR10, 0x9, UPT ;  /* 0x000000090a00788c */ /* 0x000fe4000bf05270 */
[----:B------:R-:W-:Y:S02]  /*1ea0*/  UISETP.NE.AND UP1, UPT, UR11, 0x9, UPT ;  /* 0x000000090b00788c */ /* 0x000fe4000bf25270 */
[----:B------:R-:W-:Y:S02]  /*1eb0*/  USEL UR4, URZ, 0x1, UP0 ;  /* 0x000000013f047887 */ /* 0x000fe40008000000 */
[----:B------:R-:W-:-:S02]  /*1ec0*/  USEL UR10, UR10, URZ, UP0 ;  /* 0x0000003f0a0a7287 */ /* 0x000fc40008000000 */
[----:B------:R-:W-:Y:S02]  /*1ed0*/  USEL UR11, UR11, URZ, UP1 ;  /* 0x0000003f0b0b7287 */ /* 0x000fe40008800000 */
[----:B------:R-:W-:Y:S01]  /*1ee0*/  LOP3.LUT R5, R5, UR4, RZ, 0x3c, !PT ;  /* 0x0000000405057c12 */ /* 0x000fe2000f8e3cff */
[----:B------:R-:W-:Y:S09]  /*1ef0*/  @P1 BRA `(.L_x_29) ;  /* 0xfffffffc00101947 */ /* 0x000ff2000383ffff */
.L_x_22:
[----:B01----:R-:W0:Y:S01]  /*1f00*/  LDC R0, c[0x0][0x28c] ;  /* 0x0000a300ff007b82 */ /* 0x003e220000000800 */
[----:B------:R-:W-:-:S04]  /*1f10*/  IMAD.U32 R3, RZ, RZ, UR47 ;  /* 0x0000002fff037e24 */ /* 0x000fc8000f8e00ff */
[----:B------:R1:W-:Y:S01]  /*1f20*/  SYNCS.ARRIVE.TRANS64.A1T0 RZ, [R3+UR46], RZ ;  /* 0x000000ff03ff79a7 */ /* 0x0003e2000810002e */
[----:B0-----:R-:W-:-:S13]  /*1f30*/  ISETP.GE.AND P1, PT, R0, 0x1, PT ;  /* 0x000000010000780c */ /* 0x001fda0003f26270 */
[----:B-1----:R-:W-:Y:S05]  /*1f40*/  @!P1 BRA `(.L_x_30) ;  /* 0x0000000000349947 */ /* 0x002fea0003800000 */
[----:B------:R-:W-:Y:S05]  /*1f50*/  @!P0 BRA `(.L_x_31) ;  /* 0x0000000000048947 */ /* 0x000fea0003800000 */
[----:B------:R-:W-:Y:S01]  /*1f60*/  BPT.TRAP 0x1 ;  /* 0x000000040000795c */ /* 0x000fe20000300000 */
.L_x_31:
[----:B------:R-:W-:Y:S01]  /*1f70*/  UIADD3 UR6, UR38, UR42, URZ ;  /* 0x0000002a26067290 */ /* 0x000fe2000fffe03f */
[----:B------:R-:W-:-:S03]  /*1f80*/  ISETP.GT.U32.AND P0, PT, R23, 0x1, PT ;  /* 0x000000011700780c */ /* 0x000fc60003f04070 */
[----:B------:R-:W-:-:S04]  /*1f90*/  UIMAD.WIDE.U32 UR4, UR6, 0x38e38e39, URZ ;  /* 0x38e38e39060478a5 */ /* 0x000fc8000f8e003f */
[----:B------:R-:W-:-:S04]  /*1fa0*/  USHF.R.U32.HI UR4, URZ, 0x1, UR5 ;  /* 0x000000013f047899 */ /* 0x000fc80008011605 */
[----:B------:R-:W-:-:S04]  /*1fb0*/  UIMAD UR6, UR4, -0x9, UR6 ;  /* 0xfffffff7040678a4 */ /* 0x000fc8000f8e0206 */
[----:B------:R-:W-:-:S04]  /*1fc0*/  ULEA UR6, UR6, UR41, 0x3 ;  /* 0x0000002906067291 */ /* 0x000fc8000f8e183f */
[----:B------:R-:W-:-:S04]  /*1fd0*/  UIADD3 UR6, UR6, 0x48, URZ ;  /* 0x0000004806067890 */ /* 0x000fc8000fffe03f */
[----:B------:R-:W-:-:S09]  /*1fe0*/  UPRMT UR6, URZ, 0x654, UR6 ;  /* 0x000006543f067896 */ /* 0x000fd20008000006 */
[----:B------:R-:W-:Y:S01]  /*1ff0*/  SYNCS.ARRIVE.TRANS64.RED.A1T0 RZ, [UR6], RZ ;  /* 0x000000ffffff79a7 */ /* 0x000fe20008100406 */
[----:B------:R-:W-:Y:S05]  /*2000*/  @P0 BRA `(.L_x_30) ;  /* 0x0000000000040947 */ /* 0x000fea0003800000 */
[----:B------:R-:W-:Y:S01]  /*2010*/  BPT.TRAP 0x1 ;  /* 0x000000040000795c */ /* 0x000fe20000300000 */
.L_x_30:
[----:B------:R-:W-:Y:S01]  /*2020*/  SHF.L.U32 R0, R103, 0x1f, RZ ;  /* 0x0000001f67007819 */ /* 0x000fe200000006ff */
[----:B------:R-:W-:Y:S01]  /*2030*/  UIADD3 UR38, UR38, UR45, URZ ;  /* 0x0000002d26267290 */ /* 0x000fe2000fffe03f */
[----:B------:R-:W-:Y:S01]  /*2040*/  SHF.R.S32.HI R9, RZ, 0x1f, R19 ;  /* 0x0000001fff097819 */ /* 0x000fe20000011413 */
[----:B------:R-:W-:Y:S01]  /*2050*/  UISETP.GE.U32.AND UP1, UPT, UR45, 0x9, UPT ;  /* 0x000000092d00788c */ /* 0x000fe2000bf26070 */
[----:B------:R-:W0:Y:S01]  /*2060*/  SYNCS.PHASECHK.TRANS64.TRYWAIT P0, [UR43+0x8], R0 ;  /* 0x00000800ff0075a7 */ /* 0x000e22000800016b */
[----:B------:R-:W-:-:S04]  /*2070*/  UISETP.GT.U32.AND UP0, UPT, UR38, 0x8, UPT ;  /* 0x000000082600788c */ /* 0x000fc8000bf04070 */
[----:B------:R-:W-:-:S04]  /*2080*/  UISETP.LT.U32.AND UP0, UPT, UR45, 0x9, UP0 ;  /* 0x000000092d00788c */ /* 0x000fc80008701070 */
[----:B------:R-:W-:Y:S02]  /*2090*/  USEL UR6, URZ, 0x1, !UP0 ;  /* 0x000000013f067887 */ /* 0x000fe4000c000000 */
[----:B------:R-:W-:Y:S02]  /*20a0*/  @UP1 UIMAD.WIDE.U32 UR4, UR38, 0x38e38e39, URZ ;  /* 0x38e38e39260418a5 */ /* 0x000fe4000f8e003f */
[----:B------:R-:W-:Y:S02]  /*20b0*/  ULOP3.LUT UR39, UR39, UR6, URZ, 0x3c, !UPT ;  /* 0x0000000627277292 */ /* 0x000fe4000f8e3c3f */
[----:B------:R-:W-:-:S04]  /*20c0*/  @UP1 USHF.R.U32.HI UR4, URZ, 0x1, UR5 ;  /* 0x000000013f041899 */ /* 0x000fc80008011605 */
[----:B------:R-:W-:Y:S01]  /*20d0*/  @UP1 ULOP3.LUT UR39, UR39, 0x1, UR4, 0x78, !UPT ;  /* 0x0000000127271892 */ /* 0x000fe2000f8e7804 */
[----:B0-----:R-:W-:Y:S11]  /*20e0*/  @!P0 BRA `(.L_x_32) ;  /* 0x0000005800c48947 */ /* 0x001ff60003800000 */
.L_x_191:
[----:B------:R-:W-:Y:S01]  /*20f0*/  ULDC.64 UR4, c[0x0][0x5d0] ;  /* 0x0001740000047ab9 */ /* 0x000fe20000000a00 */
[----:B------:R-:W-:Y:S01]  /*2100*/  ULDC UR6, c[0x0][0x284] ;  /* 0x0000a10000067ab9 */ /* 0x000fe20000000800 */
[----:B0-----:R-:W-:Y:S02]  /*2110*/  IMAD R0, R9, UR4, RZ ;  /* 0x0000000409007c24 */ /* 0x001fe4000f8e02ff */
[----:B------:R-:W-:Y:S02]  /*2120*/  IMAD.SHL.U32 R12, R18, 0x80, RZ ;  /* 0x00000080120c7824 */ /* 0x000fe400078e00ff */
[C---:B------:R-:W-:Y:S02]  /*2130*/  IMAD R3, R19.reuse, UR5, R0 ;  /* 0x0000000513037c24 */ /* 0x040fe4000f8e0200 */
[----:B------:R-:W-:Y:S01]  /*2140*/  IMAD.SHL.U32 R0, R22, 0x40, RZ ;  /* 0x0000004016007824 */ /* 0x000fe200078e00ff */
[----:B------:R-:W-:Y:S01]  /*2150*/  SHF.R.S32.HI R13, RZ, 0x1f, R12 ;  /* 0x0000001fff0d7819 */ /* 0x000fe2000001140c */
[----:B------:R-:W-:Y:S01]  /*2160*/  IMAD.WIDE.U32 R4, R19, UR4, R92 ;  /* 0x0000000413047c25 */ /* 0x000fe2000f8e005c */
[----:B------:R-:W-:-:S02]  /*2170*/  ULDC.64 UR4, c[0x0][0x5c8] ;  /* 0x0001720000047ab9 */ /* 0x000fc40000000a00 */
[----:B------:R-:W-:Y:S01]  /*2180*/  ISETP.GE.AND P0, PT, R0, UR6, PT ;  /* 0x0000000600007c0c */ /* 0x000fe2000bf06270 */
[----:B------:R-:W-:Y:S01]  /*2190*/  ULDC UR6, c[0x0][0x288] ;  /* 0x0000a20000067ab9 */ /* 0x000fe20000000800 */
[----:B------:R-:W-:Y:S01]  /*21a0*/  IADD3 R4, P1, R12, R4, RZ ;  /* 0x000000040c047210 */ /* 0x000fe20007f3e0ff */
[----:B------:R-:W-:Y:S01]  /*21b0*/  IMAD.WIDE R20, R22, 0x40, R90 ;  /* 0x0000004016147825 */ /* 0x000fe200078e025a */
[----:B------:R-:W-:Y:S02]  /*21c0*/  ISETP.GE.OR P0, PT, R12, UR6, P0 ;  /* 0x000000060c007c0c */ /* 0x000fe40008706670 */
[----:B------:R-:W-:Y:S01]  /*21d0*/  IADD3.X R5, R13, R5, R3, P1, !PT ;  /* 0x000000050d057210 */ /* 0x000fe20000ffe403 */
[----:B------:R-:W-:-:S04]  /*21e0*/  IMAD R7, R21, UR4, RZ ;  /* 0x0000000415077c24 */ /* 0x000fc8000f8e02ff */
[C---:B------:R-:W-:Y:S02]  /*21f0*/  IMAD R7, R20.reuse, UR5, R7 ;  /* 0x0000000514077c24 */ /* 0x040fe4000f8e0207 */
[----:B------:R-:W-:-:S04]  /*2200*/  IMAD.WIDE.U32 R104, R20, UR4, R4 ;  /* 0x0000000414687c25 */ /* 0x000fc8000f8e0004 */
[----:B------:R-:W-:Y:S05]  /*2210*/  @P0 BRA `(.L_x_33) ;  /* 0x0000003c00dc0947 */ /* 0x000fea0003800000 */
[----:B-----5:R-:W-:Y:S01]  /*2220*/  FSETP.NEU.AND P0, PT, R89, RZ, PT ;  /* 0x000000ff5900720b */ /* 0x020fe20003f0d000 */
[----:B------:R-:W-:Y:S01]  /*2230*/  IMAD.IADD R3, R97, 0x1, -R12 ;  /* 0x0000000161037824 */ /* 0x000fe200078e0a0c */
[----:B------:R-:W-:Y:S01]  /*2240*/  BSSY B0, `(.L_x_33) ;  /* 0x00003f4000007945 */ /* 0x000fe20003800000 */
[----:B------:R-:W-:Y:S02]  /*2250*/  IMAD.IADD R0, R101, 0x1, -R0 ;  /* 0x0000000165007824 */ /* 0x000fe400078e0a00 */
[----:B------:R-:W-:Y:S01]  /*2260*/  IMAD.IADD R113, R105, 0x1, R7 ;  /* 0x0000000169717824 */ /* 0x000fe200078e0207 */
[----:B------:R-:W-:-:S04]  /*2270*/  ISETP.GT.AND P2, PT, R3, RZ, PT ;  /* 0x000000ff0300720c */ /* 0x000fc80003f44270 */
[----:B------:R-:W-:-:S03]  /*2280*/  ISETP.GT.AND P1, PT, R0, RZ, P2 ;  /* 0x000000ff0000720c */ /* 0x000fc60001724270 */
[----:B------:R-:W-:Y:S10]  /*2290*/  @!P0 BRA `(.L_x_34) ;  /* 0x0000002c00208947 */ /* 0x000ff40003800000 */
[----:B------:R-:W0:Y:S01]  /*22a0*/  LDC.64 R106, c[0x0][0x5b8] ;  /* 0x00016e00ff6a7b82 */ /* 0x000e220000000a00 */
[----:B------:R-:W-:-:S07]  /*22b0*/  ULDC.64 UR4, c[0x0][0x5c0] ;  /* 0x0001700000047ab9 */ /* 0x000fce0000000a00 */
[----:B------:R-:W1:Y:S08]  /*22c0*/  LDC.64 R108, c[0x0][0x5b0] ;  /* 0x00016c00ff6c7b82 */ /* 0x000e700000000a00 */
[----:B------:R-:W2:Y:S01]  /*22d0*/  LDC.64 R110, c[0x0][0x5a8] ;  /* 0x00016a00ff6e7b82 */ /* 0x000ea20000000a00 */
[-C--:B0-----:R-:W-:Y:S02]  /*22e0*/  IMAD R6, R9, R106.reuse, RZ ;  /* 0x0000006a09067224 */ /* 0x081fe400078e02ff */
[----:B------:R-:W-:-:S04]  /*22f0*/  IMAD.WIDE.U32 R4, R19, R106, R92 ;  /* 0x0000006a13047225 */ /* 0x000fc800078e005c */
[----:B------:R-:W-:Y:S01]  /*2300*/  IMAD R105, R19, R107, R6 ;  /* 0x0000006b13697224 */ /* 0x000fe200078e0206 */
[----:B------:R-:W-:Y:S01]  /*2310*/  IADD3 R6, P0, R12, R4, RZ ;  /* 0x000000040c067210 */ /* 0x000fe20007f1e0ff */
[----:B-1----:R-:W-:-:S03]  /*2320*/  IMAD R4, R21, R108, RZ ;  /* 0x0000006c15047224 */ /* 0x002fc600078e02ff */
[----:B------:R-:W-:Y:S01]  /*2330*/  IADD3.X R7, R13, R5, R105, P0, !PT ;  /* 0x000000050d077210 */ /* 0x000fe200007fe469 */
[C---:B------:R-:W-:Y:S02]  /*2340*/  IMAD R107, R20.reuse, R109, R4 ;  /* 0x0000006d146b7224 */ /* 0x040fe400078e0204 */
[----:B------:R-:W-:-:S04]  /*2350*/  IMAD.WIDE.U32 R4, R20, R108, R6 ;  /* 0x0000006c14047225 */ /* 0x000fc800078e0006 */
[----:B------:R-:W-:Y:S01]  /*2360*/  IMAD.IADD R5, R5, 0x1, R107 ;  /* 0x0000000105057824 */ /* 0x000fe200078e026b */
[----:B--2---:R-:W-:-:S04]  /*2370*/  LEA R10, P0, R4, R110, 0x1 ;  /* 0x0000006e040a7211 */ /* 0x004fc800078008ff */
[----:B------:R-:W-:-:S05]  /*2380*/  LEA.HI.X R11, R4, R111, R5, 0x1, P0 ;  /* 0x0000006f040b7211 */ /* 0x000fca00000f0c05 */
[----:B------:R-:W2:Y:S01]  /*2390*/  @P1 LDG.E.LTC128B.U16 R18, desc[UR36][R10.64] ;  /* 0x000000240a121981 */ /* 0x000ea2000c1e1520 */
[----:B------:R-:W-:Y:S01]  /*23a0*/  IMAD.WIDE.U32 R4, R20, R108, R12 ;  /* 0x0000006c14047225 */ /* 0x000fe200078e000c */
[----:B------:R-:W-:Y:S02]  /*23b0*/  BSSY B1, `(.L_x_35) ;  /* 0x0000015000017945 */ /* 0x000fe40003800000 */
[----:B------:R-:W-:-:S04]  /*23c0*/  IADD3 R14, P0, R92, R4, RZ ;  /* 0x000000045c0e7210 */ /* 0x000fc80007f1e0ff */
[----:B------:R-:W-:Y:S02]  /*23d0*/  IADD3.X R15, R93, R107, R5, P0, !PT ;  /* 0x0000006b5d0f7210 */ /* 0x000fe400007fe405 */
[----:B------:R-:W-:Y:S01]  /*23e0*/  LEA R8, P0, R104, UR4, 0x1 ;  /* 0x0000000468087c11 */ /* 0x000fe2000f8008ff */
[----:B------:R-:W-:-:S03]  /*23f0*/  IMAD.WIDE.U32 R14, R19, R106, R14 ;  /* 0x0000006a130e7225 */ /* 0x000fc600078e000e */
[----:B------:R-:W-:Y:S02]  /*2400*/  LEA.HI.X R9, R104, UR5, R113, 0x1, P0 ;  /* 0x0000000568097c11 */ /* 0x000fe400080f0c71 */
[----:B------:R-:W-:-:S04]  /*2410*/  ISETP.GT.AND P0, PT, R3, 0x1, PT ;  /* 0x000000010300780c */ /* 0x000fc80003f04270 */
[----:B------:R-:W-:Y:S01]  /*2420*/  ISETP.GT.AND P3, PT, R0, RZ, P0 ;  /* 0x000000ff0000720c */ /* 0x000fe20000764270 */
[----:B--2---:R-:W-:-:S05]  /*2430*/  HADD2.F32 R4, -RZ, R18.H0_H0 ;  /* 0x20000012ff047230 */ /* 0x004fca0000004100 */
[----:B------:R-:W-:Y:S01]  /*2440*/  FMUL R5, R4, R89 ;  /* 0x0000005904057220 */ /* 0x000fe20000400000 */
[----:B------:R-:W-:-:S03]  /*2450*/  LEA R4, P4, R14, R110, 0x1 ;  /* 0x0000006e0e047211 */ /* 0x000fc600078808ff */
[----:B------:R-:W-:-:S05]  /*2460*/  FFMA R5, R24, R88, R5 ;  /* 0x0000005818057223 */ /* 0x000fca0000000005 */
[----:B------:R-:W-:Y:S01]  /*2470*/  F2FP.F16.F32.PACK_AB R10, RZ, R5 ;  /* 0x00000005ff0a723e */ /* 0x000fe200000000ff */
[----:B------:R-:W-:-:S03]  /*2480*/  IMAD.IADD R5, R105, 0x1, R15 ;  /* 0x0000000169057824 */ /* 0x000fc600078e020f */
[----:B------:R-:W-:Y:S01]  /*2490*/  PRMT R11, R10, 0x7610, R11 ;  /* 0x000076100a0b7816 */ /* 0x000fe2000000000b */
[----:B------:R-:W-:Y:S01]  /*24a0*/  IMAD.SHL.U32 R10, R108, 0x8, RZ ;  /* 0x000000086c0a7824 */ /* 0x000fe200078e00ff */
[----:B------:R-:W-:-:S03]  /*24b0*/  LEA.HI.X R5, R14, R111, R5, 0x1, P4 ;  /* 0x0000006f0e057211 */ /* 0x000fc600020f0c05 */
[----:B------:R0:W-:Y:S02]  /*24c0*/  @P1 STG.E.U16 desc[UR36][R8.64], R11 ;  /* 0x0000000b08001986 */ /* 0x0001e4000c101524 */
[----:B0-----:R-:W-:Y:S01]  /*24d0*/  SHF.L.U64.HI R11, R108, 0x3, R109 ;  /* 0x000000036c0b7819 */ /* 0x001fe2000001026d */
[----:B------:R-:W-:Y:S06]  /*24e0*/  @!P3 BRA `(.L_x_36) ;  /* 0x000000000004b947 */ /* 0x000fec0003800000 */
[----:B------:R0:W5:Y:S02]  /*24f0*/  LDG.E.LTC128B.U16 R18, desc[UR36][R4.64+0x2] ;  /* 0x0000022404127981 */ /* 0x000164000c1e1520 */
.L_x_36:
[----:B------:R-:W-:Y:S05]  /*2500*/  BSYNC B1 ;  /* 0x0000000000017941 */ /* 0x000fea0003800000 */
.L_x_35:
[----:B------:R-:W-:Y:S01]  /*2510*/  IMAD.WIDE.U32 R10, R20, R108, R10 ;  /* 0x0000006c140a7225 */ /* 0x000fe200078e000a */
[----:B------:R-:W-:-:S03]  /*2520*/  ISETP.GT.AND P2, PT, R0, 0x8, P2 ;  /* 0x000000080000780c */ /* 0x000fc60001744270 */
[----:B-----5:R-:W-:Y:S01]  /*2530*/  HADD2.F32 R14, -RZ, R18.H0_H0 ;  /* 0x20000012ff0e7230 */ /* 0x020fe20000004100 */
[----:B------:R-:W-:Y:S01]  /*2540*/  IADD3 R6, P1, R6, R10, RZ ;  /* 0x0000000a06067210 */ /* 0x000fe20007f3e0ff */
[----:B------:R-:W-:-:S03]  /*2550*/  IMAD.IADD R107, R107, 0x1, R11 ;  /* 0x000000016b6b7824 */ /* 0x000fc600078e020b */
[----:B------:R-:W-:Y:S01]  /*2560*/  FMUL R14, R14, R89 ;  /* 0x000000590e0e7220 */ /* 0x000fe20000400000 */
[----:B------:R-:W-:-:S03]  /*2570*/  IMAD.X R7, R107, 0x1, R7, P1 ;  /* 0x000000016b077824 */ /* 0x000fc600008e0607 */
[----:B------:R-:W-:Y:S01]  /*2580*/  FFMA R25, R25, R88, R14 ;  /* 0x0000005819197223 */ /* 0x000fe2000000000e */
[----:B------:R-:W-:-:S04]  /*2590*/  LEA R14, P1, R6, R110, 0x1 ;  /* 0x0000006e060e7211 */ /* 0x000fc800078208ff */
[----:B------:R-:W-:Y:S01]  /*25a0*/  LEA.HI.X R15, R6, R111, R7, 0x1, P1 ;  /* 0x0000006f060f7211 */ /* 0x000fe200008f0c07 */
[----:B------:R-:W-:Y:S01]  /*25b0*/  @P3 IMAD.MOV.U32 R6, RZ, RZ, R8 ;  /* 0x000000ffff063224 */ /* 0x000fe200078e0008 */
[----:B------:R-:W-:Y:S01]  /*25c0*/  F2FP.F16.F32.PACK_AB R25, RZ, R25 ;  /* 0x00000019ff19723e */ /* 0x000fe200000000ff */
[----:B------:R-:W-:-:S05]  /*25d0*/  @P3 IMAD.MOV.U32 R7, RZ, RZ, R9 ;  /* 0x000000ffff073224 */ /* 0x000fca00078e0009 */
[----:B------:R1:W-:Y:S04]  /*25e0*/  @P3 STG.E.U16 desc[UR36][R6.64+0x2], R25 ;  /* 0x0000021906003986 */ /* 0x0003e8000c101524 */
[----:B------:R-:W2:Y:S01]  /*25f0*/  @P2 LDG.E.LTC128B.U16 R18, desc[UR36][R14.64] ;  /* 0x000000240e122981 */ /* 0x000ea2000c1e1520 */
[----:B------:R-:W-:Y:S01]  /*2600*/  IADD3 R12, P1, P3, R92, R10, R12 ;  /* 0x0000000a5c0c7210 */ /* 0x000fe20007b3e00c */
[----:B------:R-:W-:Y:S01]  /*2610*/  BSSY B1, `(.L_x_37) ;  /* 0x0000011000017945 */ /* 0x000fe20003800000 */
[----:B------:R-:W-:Y:S02]  /*2620*/  ISETP.GT.AND P0, PT, R0, 0x8, P0 ;  /* 0x000000080000780c */ /* 0x000fe40000704270 */
[----:B------:R-:W-:-:S03]  /*2630*/  IADD3.X R13, R93, R107, R13, P1, P3 ;  /* 0x0000006b5d0d7210 */ /* 0x000fc60000fe640d */
[----:B------:R-:W-:Y:S01]  /*2640*/  IMAD.WIDE.U32 R12, R19, R106, R12 ;  /* 0x0000006a130c7225 */ /* 0x000fe200078e000c */
[----:B------:R-:W-:-:S03]  /*2650*/  SHF.L.U64.HI R19, R94, 0x1, R95 ;  /* 0x000000015e137819 */ /* 0x000fc6000001025f */
[----:B------:R-:W-:Y:S01]  /*2660*/  IMAD.IADD R13, R105, 0x1, R13 ;  /* 0x00000001690d7824 */ /* 0x000fe200078e020d */
[----:B-1----:R-:W-:-:S04]  /*2670*/  LEA R6, P3, R12, R110, 0x1 ;  /* 0x0000006e0c067211 */ /* 0x002fc800078608ff */
[----:B------:R-:W-:Y:S01]  /*2680*/  LEA.HI.X R7, R12, R111, R13, 0x1, P3 ;  /* 0x0000006f0c077211 */ /* 0x000fe200018f0c0d */
[----:B--2---:R-:W-:-:S05]  /*2690*/  HADD2.F32 R10, -RZ, R18.H0_H0 ;  /* 0x20000012ff0a7230 */ /* 0x004fca0000004100 */
[----:B------:R-:W-:Y:S01]  /*26a0*/  FMUL R11, R10, R89 ;  /* 0x000000590a0b7220 */ /* 0x000fe20000400000 */
[----:B------:R-:W-:-:S03]  /*26b0*/  LEA R10, P1, R94, R8, 0x1 ;  /* 0x000000085e0a7211 */ /* 0x000fc600078208ff */
[----:B------:R-:W-:-:S05]  /*26c0*/  FFMA R11, R26, R88, R11 ;  /* 0x000000581a0b7223 */ /* 0x000fca000000000b */
[----:B------:R-:W-:Y:S01]  /*26d0*/  F2FP.F16.F32.PACK_AB R14, RZ, R11 ;  /* 0x0000000bff0e723e */ /* 0x000fe200000000ff */
[----:B------:R-:W-:-:S05]  /*26e0*/  IMAD.X R11, R19, 0x1, R9, P1 ;  /* 0x00000001130b7824 */ /* 0x000fca00008e0609 */
[----:B------:R1:W-:Y:S01]  /*26f0*/  @P2 STG.E.U16 desc[UR36][R10.64], R14 ;  /* 0x0000000e0a002986 */ /* 0x0003e2000c101524 */
[----:B------:R-:W-:Y:S05]  /*2700*/  @!P0 BRA `(.L_x_38) ;  /* 0x0000000000048947 */ /* 0x000fea0003800000 */
[----:B------:R2:W5:Y:S02]  /*2710*/  LDG.E.LTC128B.U16 R18, desc[UR36][R6.64+0x2] ;  /* 0x0000022406127981 */ /* 0x000564000c1e1520 */
.L_x_38:
[----:B------:R-:W-:Y:S05]  /*2720*/  BSYNC B1 ;  /* 0x0000000000017941 */ /* 0x000fea0003800000 */
.L_x_37:
[----:B-----5:R-:W-:Y:S01]  /*2730*/  HADD2.F32 R12, -RZ, R18.H0_H0 ;  /* 0x20000012ff0c7230 */ /* 0x020fe20000004100 */
[----:B------:R-:W-:Y:S01]  /*2740*/  ISETP.GT.AND P1, PT, R3, 0x8, PT ;  /* 0x000000080300780c */ /* 0x000fe20003f24270 */
[----:B------:R-:W-:Y:S03]  /*2750*/  BSSY B1, `(.L_x_39) ;  /* 0x0000008000017945 */ /* 0x000fe60003800000 */
[----:B------:R-:W-:Y:S01]  /*2760*/  FMUL R12, R12, R89 ;  /* 0x000000590c0c7220 */ /* 0x000fe20000400000 */
[----:B------:R-:W-:-:S03]  /*2770*/  ISETP.GT.AND P2, PT, R0, RZ, P1 ;  /* 0x000000ff0000720c */ /* 0x000fc60000f44270 */
[----:B------:R-:W-:-:S05]  /*2780*/  FFMA R12, R27, R88, R12 ;  /* 0x000000581b0c7223 */ /* 0x000fca000000000c */
[----:B------:R-:W-:-:S05]  /*2790*/  F2FP.F16.F32.PACK_AB R12, RZ, R12 ;  /* 0x0000000cff0c723e */ /* 0x000fca00000000ff */
[----:B------:R3:W-:Y:S01]  /*27a0*/  @P0 STG.E.U16 desc[UR36][R10.64+0x2], R12 ;  /* 0x0000020c0a000986 */ /* 0x0007e2000c101524 */
[----:B------:R-:W-:Y:S05]  /*27b0*/  @!P2 BRA `(.L_x_40) ;  /* 0x000000000004a947 */ /* 0x000fea0003800000 */
[----:B------:R4:W5:Y:S02]  /*27c0*/  LDG.E.LTC128B.U16 R18, desc[UR36][R4.64+0x10] ;  /* 0x0000102404127981 */ /* 0x000964000c1e1520 */
.L_x_40:
[----:B------:R-:W-:Y:S05]  /*27d0*/  BSYNC B1 ;  /* 0x0000000000017941 */ /* 0x000fea0003800000 */
.L_x_39:
[----:B---3-5:R-:W-:Y:S01]  /*27e0*/  HADD2.F32 R12, -RZ, R18.H0_H0 ;  /* 0x20000012ff0c7230 */ /* 0x028fe20000004100 */
        /* <DEDUP_REMOVED lines=9> */
.L_x_42:
[----:B------:R-:W-:Y:S05]  /*2880*/  BSYNC B1 ;  /* 0x0000000000017941 */ /* 0x000fea0003800000 */
.L_x_41:
[----:B-----5:R-:W-:Y:S01]  /*2890*/  HADD2.F32 R12, -RZ, R18.H0_H0 ;  /* 0x20000012ff0c7230 */ /* 0x020fe20000004100 */
[----:B------:R-:W-:Y:S01]  /*28a0*/  ISETP.GT.AND P1, PT, R0, 0x8, P1 ;  /* 0x000000080000780c */ /* 0x000fe20000f24270 */
[----:B------:R-:W-:Y:S03]  /*28b0*/  BSSY B1, `(.L_x_43) ;  /* 0x0000007000017945 */ /* 0x000fe60003800000 */
[----:B------:R-:W-:-:S04]  /*28c0*/  FMUL R12, R12, R89 ;  /* 0x000000590c0c7220 */ /* 0x000fc80000400000 */
[----:B------:R-:W-:-:S05]  /*28d0*/  FFMA R12, R29, R88, R12 ;  /* 0x000000581d0c7223 */ /* 0x000fca000000000c */
[----:B------:R-:W-:-:S05]  /*28e0*/  F2FP.F16.F32.PACK_AB R12, RZ, R12 ;  /* 0x0000000cff0c723e */ /* 0x000fca00000000ff */
[----:B------:R0:W-:Y:S01]  /*28f0*/  @P3 STG.E.U16 desc[UR36][R8.64+0x12], R12 ;  /* 0x0000120c08003986 */ /* 0x0001e2000c101524 */
[----:B------:R-:W-:Y:S05]  /*2900*/  @!P1 BRA `(.L_x_44) ;  /* 0x0000000000049947 */ /* 0x000fea0003800000 */
[----:B------:R0:W5:Y:S02]  /*2910*/  LDG.E.LTC128B.U16 R18, desc[UR36][R6.64+0x10] ;  /* 0x0000102406127981 */ /* 0x000164000c1e1520 */
.L_x_44:
[----:B------:R-:W-:Y:S05]  /*2920*/  BSYNC B1 ;  /* 0x0000000000017941 */ /* 0x000fea0003800000 */
.L_x_43:
[----:B0----5:R-:W-:Y:S01]  /*2930*/  HADD2.F32 R12, -RZ, R18.H0_H0 ;  /* 0x20000012ff0c7230 */ /* 0x021fe20000004100 */
[----:B------:R-:W-:Y:S01]  /*2940*/  ISETP.GT.AND P0, PT, R0, 0x8, P0 ;  /* 0x000000080000780c */ /* 0x000fe20000704270 */
[----:B------:R-:W-:Y:S03]  /*2950*/  BSSY B1, `(.L_x_45) ;  /* 0x0000007000017945 */ /* 0x000fe60003800000 */
[----:B---3--:R-:W-:-:S04]  /*2960*/  FMUL R13, R12, R89 ;  /* 0x000000590c0d7220 */ /* 0x008fc80000400000 */
[----:B------:R-:W-:-:S05]  /*2970*/  FFMA R13, R30, R88, R13 ;  /* 0x000000581e0d7223 */ /* 0x000fca000000000d */
[----:B------:R-:W-:-:S05]  /*2980*/  F2FP.F16.F32.PACK_AB R13, RZ, R13 ;  /* 0x0000000dff0d723e */ /* 0x000fca00000000ff */
[----:B------:R0:W-:Y:S01]  /*2990*/  @P1 STG.E.U16 desc[UR36][R10.64+0x10], R13 ;  /* 0x0000100d0a001986 */ /* 0x0001e2000c101524 */
[----:B------:R-:W-:Y:S05]  /*29a0*/  @!P0 BRA `(.L_x_46) ;  /* 0x0000000000048947 */ /* 0x000fea0003800000 */
[----:B------:R3:W5:Y:S02]  /*29b0*/  LDG.E.LTC128B.U16 R18, desc[UR36][R6.64+0x12] ;  /* 0x0000122406127981 */ /* 0x000764000c1e1520 */
.L_x_46:
[----:B------:R-:W-:Y:S05]  /*29c0*/  BSYNC B1 ;  /* 0x0000000000017941 */ /* 0x000fea0003800000 */
.L_x_45:
        /* <DEDUP_REMOVED lines=10> */
.L_x_48:
[----:B------:R-:W-:Y:S05]  /*2a70*/  BSYNC B1 ;  /* 0x0000000000017941 */ /* 0x000fea0003800000 */
.L_x_47:
[----:B0----5:R-:W-:Y:S01]  /*2a80*/  HADD2.F32 R12, -RZ, R18.H0_H0 ;  /* 0x20000012ff0c7230 */ /* 0x021fe20000004100 */
        /* <DEDUP_REMOVED lines=9> */
.L_x_50:
[----:B------:R-:W-:Y:S05]  /*2b20*/  BSYNC B1 ;  /* 0x0000000000017941 */ /* 0x000fea0003800000 */
.L_x_49:
        /* <DEDUP_REMOVED lines=9> */
.L_x_52:
[----:B------:R-:W-:Y:S05]  /*2bc0*/  BSYNC B1 ;  /* 0x0000000000017941 */ /* 0x000fea0003800000 */
.L_x_51:
[----:B0----5:R-:W-:Y:S01]  /*2bd0*/  HADD2.F32 R12, -RZ, R18.H0_H0 ;  /* 0x20000012ff0c7230 */ /* 0x021fe20000004100 */
        /* <DEDUP_REMOVED lines=8> */
.L_x_54:
[----:B------:R-:W-:Y:S05]  /*2c60*/  BSYNC B1 ;  /* 0x0000000000017941 */ /* 0x000fea0003800000 */
.L_x_53:
        /* <DEDUP_REMOVED lines=10> */
.L_x_56:
[----:B------:R-:W-:Y:S05]  /*2d10*/  BSYNC B1 ;  /* 0x0000000000017941 */ /* 0x000fea0003800000 */
.L_x_55:
        /* <DEDUP_REMOVED lines=10> */
.L_x_58:
[----:B------:R-:W-:Y:S05]  /*2dc0*/  BSYNC B1 ;  /* 0x0000000000017941 */ /* 0x000fea0003800000 */
.L_x_57:
        /* <DEDUP_REMOVED lines=9> */
.L_x_60:
[----:B------:R-:W-:Y:S05]  /*2e60*/  BSYNC B1 ;  /* 0x0000000000017941 */ /* 0x000fea0003800000 */
.L_x_59:
        /* <DEDUP_REMOVED lines=9> */
.L_x_62:
[----:B------:R-:W-:Y:S05]  /*2f00*/  BSYNC B1 ;  /* 0x0000000000017941 */ /* 0x000fea0003800000 */
.L_x_61:
        /* <DEDUP_REMOVED lines=10> */
.L_x_64:
[----:B------:R-:W-:Y:S05]  /*2fb0*/  BSYNC B1 ;  /* 0x0000000000017941 */ /* 0x000fea0003800000 */
.L_x_63:
        /* <DEDUP_REMOVED lines=10> */
.L_x_66:
[----:B------:R-:W-:Y:S05]  /*3060*/  BSYNC B1 ;  /* 0x0000000000017941 */ /* 0x000fea0003800000 */
.L_x_65:
        /* <DEDUP_REMOVED lines=9> */
.L_x_68:
[----:B------:R-:W-:Y:S05]  /*3100*/  BSYNC B1 ;  /* 0x0000000000017941 */ /* 0x000fea0003800000 */
.L_x_67:
        /* <DEDUP_REMOVED lines=9> */
.L_x_70:
[----:B------:R-:W-:Y:S05]  /*31a0*/  BSYNC B1 ;  /* 0x0000000000017941 */ /* 0x000fea0003800000 */
.L_x_69:
        /* <DEDUP_REMOVED lines=10> */
.L_x_72:
[----:B------:R-:W-:Y:S05]  /*3250*/  BSYNC B1 ;  /* 0x0000000000017941 */ /* 0x000fea0003800000 */
.L_x_71:
        /* <DEDUP_REMOVED lines=10> */
.L_x_74:
[----:B------:R-:W-:Y:S05]  /*3300*/  BSYNC B1 ;  /* 0x0000000000017941 */ /* 0x000fea0003800000 */
.L_x_73:
        /* <DEDUP_REMOVED lines=9> */
.L_x_76:
[----:B------:R-:W-:Y:S05]  /*33a0*/  BSYNC B1 ;  /* 0x0000000000017941 */ /* 0x000fea0003800000 */
.L_x_75:
        /* <DEDUP_REMOVED lines=9> */
.L_x_78:
[----:B------:R-:W-:Y:S05]  /*3440*/  BSYNC B1 ;  /* 0x0000000000017941 */ /* 0x000fea0003800000 */
.L_x_77:
        /* <DEDUP_REMOVED lines=10> */
.L_x_80:
[----:B------:R-:W-:Y:S05]  /*34f0*/  BSYNC B1 ;  /* 0x0000000000017941 */ /* 0x000fea0003800000 */
.L_x_79:
        /* <DEDUP_REMOVED lines=10> */
.L_x_82:
[----:B------:R-:W-:Y:S05]  /*35a0*/  BSYNC B1 ;  /* 0x0000000000017941 */ /* 0x000fea0003800000 */
.L_x_81:
        /* <DEDUP_REMOVED lines=9> */
.L_x_84:
[----:B------:R-:W-:Y:S05]  /*3640*/  BSYNC B1 ;  /* 0x0000000000017941 */ /* 0x000fea0003800000 */
.L_x_83:
        /* <DEDUP_REMOVED lines=9> */
.L_x_86:
[----:B------:R-:W-:Y:S05]  /*36e0*/  BSYNC B1 ;  /* 0x0000000000017941 */ /* 0x000fea0003800000 */
.L_x_85:
        /* <DEDUP_REMOVED lines=10> */
.L_x_88:
[----:B------:R-:W-:Y:S05]  /*3790*/  BSYNC B1 ;  /* 0x0000000000017941 */ /* 0x000fea0003800000 */
.L_x_87:
        /* <DEDUP_REMOVED lines=10> */
.L_x_90:
[----:B------:R-:W-:Y:S05]  /*3840*/  BSYNC B1 ;  /* 0x0000000000017941 */ /* 0x000fea0003800000 */
.L_x_89:
        /* <DEDUP_REMOVED lines=9> */
.L_x_92:
[----:B------:R-:W-:Y:S05]  /*38e0*/  BSYNC B1 ;  /* 0x0000000000017941 */ /* 0x000fea0003800000 */
.L_x_91:
        /* <DEDUP_REMOVED lines=9> */
.L_x_94:
[----:B------:R-:W-:Y:S05]  /*3980*/  BSYNC B1 ;  /* 0x0000000000017941 */ /* 0x000fea0003800000 */
.L_x_93:
        /* <DEDUP_REMOVED lines=10> */
.L_x_96:
[----:B------:R-:W-:Y:S05]  /*3a30*/  BSYNC B1 ;  /* 0x0000000000017941 */ /* 0x000fea0003800000 */
.L_x_95:
        /* <DEDUP_REMOVED lines=10> */
.L_x_98:
[----:B------:R-:W-:Y:S05]  /*3ae0*/  BSYNC B1 ;  /* 0x0000000000017941 */ /* 0x000fea0003800000 */
.L_x_97:
        /* <DEDUP_REMOVED lines=9> */
.L_x_100:
[----:B------:R-:W-:Y:S05]  /*3b80*/  BSYNC B1 ;  /* 0x0000000000017941 */ /* 0x000fea0003800000 */
.L_x_99:
        /* <DEDUP_REMOVED lines=9> */
.L_x_102:
[----:B------:R-:W-:Y:S05]  /*3c20*/  BSYNC B1 ;  /* 0x0000000000017941 */ /* 0x000fea0003800000 */
.L_x_101:
        /* <DEDUP_REMOVED lines=10> */
.L_x_104:
[----:B------:R-:W-:Y:S05]  /*3cd0*/  BSYNC B1 ;  /* 0x0000000000017941 */ /* 0x000fea0003800000 */
.L_x_103:
        /* <DEDUP_REMOVED lines=10> */
.L_x_106:
[----:B------:R-:W-:Y:S05]  /*3d80*/  BSYNC B1 ;  /* 0x0000000000017941 */ /* 0x000fea0003800000 */
.L_x_105:
        /* <DEDUP_REMOVED lines=9> */
.L_x_108:
[----:B------:R-:W-:Y:S05]  /*3e20*/  BSYNC B1 ;  /* 0x0000000000017941 */ /* 0x000fea0003800000 */
.L_x_107:
        /* <DEDUP_REMOVED lines=9> */
.L_x_110:
[----:B------:R-:W-:Y:S05]  /*3ec0*/  BSYNC B1 ;  /* 0x0000000000017941 */ /* 0x000fea0003800000 */
.L_x_109:
        /* <DEDUP_REMOVED lines=10> */
.L_x_112:
[----:B------:R-:W-:Y:S05]  /*3f70*/  BSYNC B1 ;  /* 0x0000000000017941 */ /* 0x000fea0003800000 */
.L_x_111:
        /* <DEDUP_REMOVED lines=10> */
.L_x_114:
[----:B------:R-:W-:Y:S05]  /*4020*/  BSYNC B1 ;  /* 0x0000000000017941 */ /* 0x000fea0003800000 */
.L_x_113:
        /* <DEDUP_REMOVED lines=9> */
.L_x_116:
[----:B------:R-:W-:Y:S05]  /*40c0*/  BSYNC B1 ;  /* 0x0000000000017941 */ /* 0x000fea0003800000 */
.L_x_115:
        /* <DEDUP_REMOVED lines=9> */
.L_x_118:
[----:B------:R-:W-:Y:S05]  /*4160*/  BSYNC B1 ;  /* 0x0000000000017941 */ /* 0x000fea0003800000 */
.L_x_117:
        /* <DEDUP_REMOVED lines=10> */
.L_x_120:
[----:B------:R-:W-:Y:S05]  /*4210*/  BSYNC B1 ;  /* 0x0000000000017941 */ /* 0x000fea0003800000 */
.L_x_119:
        /* <DEDUP_REMOVED lines=10> */
.L_x_122:
[----:B------:R-:W-:Y:S05]  /*42c0*/  BSYNC B1 ;  /* 0x0000000000017941 */ /* 0x000fea0003800000 */
.L_x_121:
        /* <DEDUP_REMOVED lines=9> */
.L_x_124:
[----:B------:R-:W-:Y:S05]  /*4360*/  BSYNC B1 ;  /* 0x0000000000017941 */ /* 0x000fea0003800000 */
.L_x_123:
        /* <DEDUP_REMOVED lines=9> */
.L_x_126:
[----:B------:R-:W-:Y:S05]  /*4400*/  BSYNC B1 ;  /* 0x0000000000017941 */ /* 0x000fea0003800000 */
.L_x_125:
        /* <DEDUP_REMOVED lines=10> */
.L_x_128:
[----:B------:R-:W-:Y:S05]  /*44b0*/  BSYNC B1 ;  /* 0x0000000000017941 */ /* 0x000fea0003800000 */
.L_x_127:
        /* <DEDUP_REMOVED lines=10> */
.L_x_130:
[----:B------:R-:W-:Y:S05]  /*4560*/  BSYNC B1 ;  /* 0x0000000000017941 */ /* 0x000fea0003800000 */
.L_x_129:
        /* <DEDUP_REMOVED lines=9> */
.L_x_132:
[----:B------:R-:W-:Y:S05]  /*4600*/  BSYNC B1 ;  /* 0x0000000000017941 */ /* 0x000fea0003800000 */
.L_x_131:
        /* <DEDUP_REMOVED lines=9> */
.L_x_134:
[----:B------:R-:W-:Y:S05]  /*46a0*/  BSYNC B1 ;  /* 0x0000000000017941 */ /* 0x000fea0003800000 */
.L_x_133:
        /* <DEDUP_REMOVED lines=10> */
.L_x_136:
[----:B------:R-:W-:Y:S05]  /*4750*/  BSYNC B1 ;  /* 0x0000000000017941 */ /* 0x000fea0003800000 */
.L_x_135:
        /* <DEDUP_REMOVED lines=10> */
.L_x_138:
[----:B------:R-:W-:Y:S05]  /*4800*/  BSYNC B1 ;  /* 0x0000000000017941 */ /* 0x000fea0003800000 */
.L_x_137:
        /* <DEDUP_REMOVED lines=9> */
.L_x_140:
[----:B------:R-:W-:Y:S05]  /*48a0*/  BSYNC B1 ;  /* 0x0000000000017941 */ /* 0x000fea0003800000 */
.L_x_139:
        /* <DEDUP_REMOVED lines=9> */
.L_x_142:
[----:B------:R-:W-:Y:S05]  /*4940*/  BSYNC B1 ;  /* 0x0000000000017941 */ /* 0x000fea0003800000 */
.L_x_141:
        /* <DEDUP_REMOVED lines=10> */
.L_x_144:
[----:B------:R-:W-:Y:S05]  /*49f0*/  BSYNC B1 ;  /* 0x0000000000017941 */ /* 0x000fea0003800000 */
.L_x_143:
        /* <DEDUP_REMOVED lines=10> */
.L_x_146:
[----:B------:R-:W-:Y:S05]  /*4aa0*/  BSYNC B1 ;  /* 0x0000000000017941 */ /* 0x000fea0003800000 */
.L_x_145:
        /* <DEDUP_REMOVED lines=9> */
.L_x_148:
[----:B------:R-:W-:Y:S05]  /*4b40*/  BSYNC B1 ;  /* 0x0000000000017941 */ /* 0x000fea0003800000 */
.L_x_147:
        /* <DEDUP_REMOVED lines=9> */
.L_x_150:
[----:B------:R-:W-:Y:S05]  /*4be0*/  BSYNC B1 ;  /* 0x0000000000017941 */ /* 0x000fea0003800000 */
.L_x_149:
        /* <DEDUP_REMOVED lines=10> */
.L_x_152:
[----:B------:R-:W-:Y:S05]  /*4c90*/  BSYNC B1 ;  /* 0x0000000000017941 */ /* 0x000fea0003800000 */
.L_x_151:
        /* <DEDUP_REMOVED lines=10> */
.L_x_154:
[----:B------:R-:W-:Y:S05]  /*4d40*/  BSYNC B1 ;  /* 0x0000000000017941 */ /* 0x000fea0003800000 */
.L_x_153:
[----:B0---45:R-:W-:Y:S01]  /*4d50*/  HADD2.F32 R4, -RZ, R18.H0_H0 ;  /* 0x20000012ff047230 */ /* 0x031fe20000004100 */
        /* <DEDUP_REMOVED lines=8> */
.L_x_156:
[----:B------:R-:W-:Y:S05]  /*4de0*/  BSYNC B1 ;  /* 0x0000000000017941 */ /* 0x000fea0003800000 */
.L_x_155:
[----:B0----5:R-:W-:Y:S01]  /*4df0*/  HADD2.F32 R4, -RZ, R18.H0_H0 ;  /* 0x20000012ff047230 */ /* 0x021fe20000004100 */
[----:B------:R-:W-:Y:S01]  /*4e00*/  ISETP.GT.AND P0, PT, R0, 0x8, P0 ;  /* 0x000000080000780c */ /* 0x000fe20000704270 */
[----:B------:R-:W-:Y:S01]  /*4e10*/  @P1 IMAD.MOV.U32 R5, RZ, RZ, R11 ;  /* 0x000000ffff051224 */ /* 0x000fe200078e000b */
[----:B------:R-:W-:Y:S02]  /*4e20*/  BSSY B1, `(.L_x_157) ;  /* 0x0000008000017945 */ /* 0x000fe40003800000 */
[----:B------:R-:W-:Y:S01]  /*4e30*/  FMUL R3, R4, R89 ;  /* 0x0000005904037220 */ /* 0x000fe20000400000 */
[----:B------:R-:W-:-:S03]  /*4e40*/  @P1 IMAD.MOV.U32 R4, RZ, RZ, R10 ;  /* 0x000000ffff041224 */ /* 0x000fc600078e000a */
[----:B------:R-:W-:-:S05]  /*4e50*/  FFMA R3, R86, R88, R3 ;  /* 0x0000005856037223 */ /* 0x000fca0000000003 */
[----:B------:R-:W-:-:S05]  /*4e60*/  F2FP.F16.F32.PACK_AB R3, RZ, R3 ;  /* 0x00000003ff03723e */ /* 0x000fca00000000ff */
[----:B------:R0:W-:Y:S01]  /*4e70*/  @P1 STG.E.U16 desc[UR36][R4.64+0xf0], R3 ;  /* 0x0000f00304001986 */ /* 0x0001e2000c101524 */
[----:B------:R-:W-:Y:S05]  /*4e80*/  @!P0 BRA `(.L_x_158) ;  /* 0x0000000000048947 */ /* 0x000fea0003800000 */
[----:B------:R0:W5:Y:S02]  /*4e90*/  LDG.E.LTC128B.U16 R18, desc[UR36][R6.64+0xf2] ;  /* 0x0000f22406127981 */ /* 0x000164000c1e1520 */
.L_x_158:
[----:B------:R-:W-:Y:S05]  /*4ea0*/  BSYNC B1 ;  /* 0x0000000000017941 */ /* 0x000fea0003800000 */
.L_x_157:
[----:B------:R-:W-:Y:S05]  /*4eb0*/  @!P0 BRA `(.L_x_159) ;  /* 0x0000001000b08947 */ /* 0x000fea0003800000 */
[----:B-----5:R-:W-:-:S05]  /*4ec0*/  HADD2.F32 R18, -RZ, R18.H0_H0 ;  /* 0x20000012ff127230 */ /* 0x020fca0000004100 */
[----:B------:R-:W-:-:S04]  /*4ed0*/  FMUL R18, R18, R89 ;  /* 0x0000005912127220 */ /* 0x000fc80000400000 */
[----:B------:R-:W-:-:S05]  /*4ee0*/  FFMA R18, R87, R88, R18 ;  /* 0x0000005857127223 */ /* 0x000fca0000000012 */
[----:B------:R-:W-:-:S05]  /*4ef0*/  F2FP.F16.F32.PACK_AB R18, RZ, R18 ;  /* 0x00000012ff12723e */ /* 0x000fca00000000ff */
[----:B------:R0:W-:Y:S01]  /*4f00*/  STG.E.U16 desc[UR36][R10.64+0xf2], R18 ;  /* 0x0000f2120a007986 */ /* 0x0001e2000c101524 */
[----:B------:R-:W-:Y:S05]  /*4f10*/  BRA `(.L_x_159) ;  /* 0x0000001000987947 */ /* 0x000fea0003800000 */
.L_x_34:
[----:B------:R-:W-:Y:S01]  /*4f20*/  ISETP.GT.AND P3, PT, R3, 0x1, PT ;  /* 0x000000010300780c */ /* 0x000fe20003f64270 */
[----:B------:R-:W-:Y:S01]  /*4f30*/  ULDC.64 UR4, c[0x0][0x5c0] ;  /* 0x0001700000047ab9 */ /* 0x000fe20000000a00 */
[-C--:B------:R-:W-:Y:S01]  /*4f40*/  FMUL R24, R24, R88.reuse ;  /* 0x0000005818187220 */ /* 0x080fe20000400000 */
[----:B------:R-:W-:Y:S01]  /*4f50*/  LEA R4, P4, R104, UR4, 0x1 ;  /* 0x0000000468047c11 */ /* 0x000fe2000f8808ff */
[-C--:B------:R-:W-:Y:S01]  /*4f60*/  FMUL R25, R25, R88.reuse ;  /* 0x0000005819197220 */ /* 0x080fe20000400000 */
[----:B------:R-:W-:Y:S01]  /*4f70*/  ISETP.GT.AND P0, PT, R0, RZ, P3 ;  /* 0x000000ff0000720c */ /* 0x000fe20001f04270 */
[----:B------:R-:W-:Y:S01]  /*4f80*/  FMUL R26, R26, R88 ;  /* 0x000000581a1a7220 */ /* 0x000fe20000400000 */
[----:B------:R-:W-:Y:S01]  /*4f90*/  F2FP.F16.F32.PACK_AB R24, RZ, R24 ;  /* 0x00000018ff18723e */ /* 0x000fe200000000ff */
[-C--:B------:R-:W-:Y:S01]  /*4fa0*/  FMUL R27, R27, R88.reuse ;  /* 0x000000581b1b7220 */ /* 0x080fe20000400000 */
[----:B------:R-:W-:Y:S01]  /*4fb0*/  LEA.HI.X R5, R104, UR5, R113, 0x1, P4 ;  /* 0x0000000568057c11 */ /* 0x000fe2000a0f0c71 */
[-C--:B------:R-:W-:Y:S01]  /*4fc0*/  FMUL R28, R28, R88.reuse ;  /* 0x000000581c1c7220 */ /* 0x080fe20000400000 */
[----:B------:R-:W-:Y:S01]  /*4fd0*/  F2FP.F16.F32.PACK_AB R25, RZ, R25 ;  /* 0x00000019ff19723e */ /* 0x000fe200000000ff */
[-C--:B------:R-:W-:Y:S01]  /*4fe0*/  FMUL R29, R29, R88.reuse ;  /* 0x000000581d1d7220 */ /* 0x080fe20000400000 */
[----:B------:R-:W-:Y:S01]  /*4ff0*/  ISETP.GT.AND P2, PT, R0, 0x8, P2 ;  /* 0x000000080000780c */ /* 0x000fe20001744270 */
[----:B------:R-:W-:Y:S01]  /*5000*/  @P1 STG.E.U16 desc[UR36][R4.64], R24 ;  /* 0x0000001804001986 */ /* 0x000fe2000c101524 */
[----:B------:R-:W-:Y:S01]  /*5010*/  ISETP.GT.AND P1, PT, R3, 0x8, PT ;  /* 0x000000080300780c */ /* 0x000fe20003f24270 */
[----:B------:R-:W-:Y:S01]  /*5020*/  FMUL R30, R30, R88 ;  /* 0x000000581e1e7220 */ /* 0x000fe20000400000 */
[C---:B------:R-:W-:Y:S01]  /*5030*/  SHF.L.U64.HI R7, R94.reuse, 0x1, R95 ;  /* 0x000000015e077819 */ /* 0x040fe2000001025f */
[----:B------:R-:W-:Y:S01]  /*5040*/  @P0 STG.E.U16 desc[UR36][R4.64+0x2], R25 ;  /* 0x0000021904000986 */ /* 0x000fe2000c101524 */
[----:B------:R-:W-:Y:S01]  /*5050*/  LEA R6, P5, R94, R4, 0x1 ;  /* 0x000000045e067211 */ /* 0x000fe200078a08ff */
[-C--:B------:R-:W-:Y:S01]  /*5060*/  FMUL R31, R31, R88.reuse ;  /* 0x000000581f1f7220 */ /* 0x080fe20000400000 */
[----:B------:R-:W-:Y:S01]  /*5070*/  ISETP.GT.AND P3, PT, R0, 0x8, P3 ;  /* 0x000000080000780c */ /* 0x000fe20001f64270 */
[-C--:B------:R-:W-:Y:S01]  /*5080*/  FMUL R32, R32, R88.reuse ;  /* 0x0000005820207220 */ /* 0x080fe20000400000 */
[----:B------:R-:W-:Y:S01]  /*5090*/  ISETP.GT.AND P0, PT, R3, 0x9, PT ;  /* 0x000000090300780c */ /* 0x000fe20003f04270 */
[----:B------:R-:W-:Y:S01]  /*50a0*/  IMAD.X R7, R7, 0x1, R5, P5 ;  /* 0x0000000107077824 */ /* 0x000fe200028e0605 */
[----:B------:R-:W-:Y:S01]  /*50b0*/  ISETP.GT.AND P4, PT, R0, RZ, P1 ;  /* 0x000000ff0000720c */ /* 0x000fe20000f84270 */
[----:B------:R-:W-:Y:S01]  /*50c0*/  FMUL R33, R33, R88 ;  /* 0x0000005821217220 */ /* 0x000fe20000400000 */
[----:B------:R-:W-:Y:S01]  /*50d0*/  F2FP.F16.F32.PACK_AB R26, RZ, R26 ;  /* 0x0000001aff1a723e */ /* 0x000fe200000000ff */
[-C--:B------:R-:W-:Y:S01]  /*50e0*/  FMUL R34, R34, R88.reuse ;  /* 0x0000005822227220 */ /* 0x080fe20000400000 */
[----:B------:R-:W-:Y:S01]  /*50f0*/  ISETP.GT.AND P5, PT, R0, RZ, P0 ;  /* 0x000000ff0000720c */ /* 0x000fe200007a4270 */
[----:B------:R-:W-:Y:S01]  /*5100*/  FMUL R35, R35, R88 ;  /* 0x0000005823237220 */ /* 0x000fe20000400000 */
[----:B------:R-:W-:Y:S01]  /*5110*/  F2FP.F16.F32.PACK_AB R27, RZ, R27 ;  /* 0x0000001bff1b723e */ /* 0x000fe200000000ff */
[----:B------:R-:W-:Y:S01]  /*5120*/  @P2 STG.E.U16 desc[UR36][R6.64], R26 ;  /* 0x0000001a06002986 */ /* 0x000fe2000c101524 */
[----:B------:R-:W-:Y:S01]  /*5130*/  F2FP.F16.F32.PACK_AB R28, RZ, R28 ;  /* 0x0000001cff1c723e */ /* 0x000fe200000000ff */
[-C--:B------:R-:W-:Y:S01]  /*5140*/  FMUL R36, R36, R88.reuse ;  /* 0x0000005824247220 */ /* 0x080fe20000400000 */
[C---:B------:R-:W-:Y:S01]  /*5150*/  ISETP.GT.AND P2, PT, R0.reuse, 0x8, P1 ;  /* 0x000000080000780c */ /* 0x040fe20000f44270 */
[----:B------:R-:W-:Y:S01]  /*5160*/  @P3 STG.E.U16 desc[UR36][R6.64+0x2], R27 ;  /* 0x0000021b06003986 */ /* 0x000fe2000c101524 */
[----:B------:R-:W-:Y:S01]  /*5170*/  ISETP.GT.AND P1, PT, R3, 0x10, PT ;  /* 0x000000100300780c */ /* 0x000fe20003f24270 */
[-C--:B------:R-:W-:Y:S01]  /*5180*/  FMUL R37, R37, R88.reuse ;  /* 0x0000005825257220 */ /* 0x080fe20000400000 */
[----:B------:R-:W-:Y:S01]  /*5190*/  F2FP.F16.F32.PACK_AB R29, RZ, R29 ;  /* 0x0000001dff1d723e */ /* 0x000fe200000000ff */
[----:B------:R-:W-:Y:S01]  /*51a0*/  @P4 STG.E.U16 desc[UR36][R4.64+0x10], R28 ;  /* 0x0000101c04004986 */ /* 0x000fe2000c101524 */
[----:B------:R-:W-:Y:S01]  /*51b0*/  ISETP.GT.AND P3, PT, R0, 0x8, P0 ;  /* 0x000000080000780c */ /* 0x000fe20000764270 */
[-C--:B------:R-:W-:Y:S01]  /*51c0*/  FMUL R38, R38, R88.reuse ;  /* 0x0000005826267220 */ /* 0x080fe20000400000 */
[----:B------:R-:W-:Y:S01]  /*51d0*/  ISETP.GT.AND P0, PT, R3, 0x11, PT ;  /* 0x000000110300780c */ /* 0x000fe20003f04270 */
[----:B------:R-:W-:Y:S01]  /*51e0*/  @P5 STG.E.U16 desc[UR36][R4.64+0x12], R29 ;  /* 0x0000121d04005986 */ /* 0x000fe2000c101524 */
        /* <DEDUP_REMOVED lines=162> */
[----:B------:R-:W-:-:S02]  /*5c10*/  F2FP.F16.F32.PACK_AB R62, RZ, R62 ;  /* 0x0000003eff3e723e */ /* 0x000fc400000000ff */
[C---:B------:R-:W-:Y:S02]  /*5c20*/  ISETP.GT.AND P5, PT, R0.reuse, RZ, P0 ;  /* 0x000000ff0000720c */ /* 0x040fe400007a4270 */
[----:B------:R-:W-:Y:S01]  /*5c30*/  F2FP.F16.F32.PACK_AB R63, RZ, R63 ;  /* 0x0000003fff3f723e */ /* 0x000fe200000000ff */
[----:B------:R-:W-:Y:S01]  /*5c40*/  @P2 STG.E.U16 desc[UR36][R6.64+0x90], R62 ;  /* 0x0000903e06002986 */ /* 0x000fe2000c101524 */
[----:B------:R-:W-:Y:S02]  /*5c50*/  F2FP.F16.F32.PACK_AB R64, RZ, R64 ;  /* 0x00000040ff40723e */ /* 0x000fe400000000ff */
[C---:B------:R-:W-:Y:S01]  /*5c60*/  ISETP.GT.AND P2, PT, R0.reuse, 0x8, P1 ;  /* 0x000000080000780c */ /* 0x040fe20000f44270 */
[----:B------:R-:W-:Y:S01]  /*5c70*/  @P3 STG.E.U16 desc[UR36][R6.64+0x92], R63 ;  /* 0x0000923f06003986 */ /* 0x000fe2000c101524 */
[----:B------:R-:W-:Y:S02]  /*5c80*/  ISETP.GT.AND P1, PT, R3, 0x58, PT ;  /* 0x000000580300780c */ /* 0x000fe40003f24270 */
[----:B------:R-:W-:Y:S01]  /*5c90*/  F2FP.F16.F32.PACK_AB R65, RZ, R65 ;  /* 0x00000041ff41723e */ /* 0x000fe200000000ff */
[----:B------:R-:W-:Y:S01]  /*5ca0*/  @P4 STG.E.U16 desc[UR36][R4.64+0xa0], R64 ;  /* 0x0000a04004004986 */ /* 0x000fe2000c101524 */
[----:B------:R-:W-:-:S02]  /*5cb0*/  ISETP.GT.AND P3, PT, R0, 0x8, P0 ;  /* 0x000000080000780c */ /* 0x000fc40000764270 */
[----:B------:R-:W-:Y:S01]  /*5cc0*/  ISETP.GT.AND P0, PT, R3, 0x59, PT ;  /* 0x000000590300780c */ /* 0x000fe20003f04270 */
[----:B------:R-:W-:Y:S01]  /*5cd0*/  @P5 STG.E.U16 desc[UR36][R4.64+0xa2], R65 ;  /* 0x0000a24104005986 */ /* 0x000fe2000c101524 */
[C---:B------:R-:W-:Y:S02]  /*5ce0*/  ISETP.GT.AND P4, PT, R0.reuse, RZ, P1 ;  /* 0x000000ff0000720c */ /* 0x040fe40000f84270 */
[----:B------:R-:W-:Y:S02]  /*5cf0*/  F2FP.F16.F32.PACK_AB R66, RZ, R66 ;  /* 0x00000042ff42723e */ /* 0x000fe400000000ff */
[----:B------:R-:W-:Y:S02]  /*5d00*/  ISETP.GT.AND P5, PT, R0, RZ, P0 ;  /* 0x000000ff0000720c */ /* 0x000fe400007a4270 */
[----:B------:R-:W-:Y:S01]  /*5d10*/  F2FP.F16.F32.PACK_AB R67, RZ, R67 ;  /* 0x00000043ff43723e */ /* 0x000fe200000000ff */
[----:B------:R-:W-:Y:S01]  /*5d20*/  @P2 STG.E.U16 desc[UR36][R6.64+0xa0], R66 ;  /* 0x0000a04206002986 */ /* 0x000fe2000c101524 */
[----:B------:R-:W-:-:S02]  /*5d30*/  F2FP.F16.F32.PACK_AB R68, RZ, R68 ;  /* 0x00000044ff44723e */ /* 0x000fc400000000ff */
[C---:B------:R-:W-:Y:S01]  /*5d40*/  ISETP.GT.AND P2, PT, R0.reuse, 0x8, P1 ;  /* 0x000000080000780c */ /* 0x040fe20000f44270 */
[----:B------:R-:W-:Y:S01]  /*5d50*/  @P3 STG.E.U16 desc[UR36][R6.64+0xa2], R67 ;  /* 0x0000a24306003986 */ /* 0x000fe2000c101524 */
[C---:B------:R-:W-:Y:S02]  /*5d60*/  ISETP.GT.AND P1, PT, R3.reuse, 0x60, PT ;  /* 0x000000600300780c */ /* 0x040fe40003f24270 */
[----:B------:R-:W-:Y:S01]  /*5d70*/  F2FP.F16.F32.PACK_AB R69, RZ, R69 ;  /* 0x00000045ff45723e */ /* 0x000fe200000000ff */
[----:B------:R-:W-:Y:S01]  /*5d80*/  @P4 STG.E.U16 desc[UR36][R4.64+0xb0], R68 ;  /* 0x0000b04404004986 */ /* 0x000fe2000c101524 */
[C---:B------:R-:W-:Y:S02]  /*5d90*/  ISETP.GT.AND P3, PT, R0.reuse, 0x8, P0 ;  /* 0x000000080000780c */ /* 0x040fe40000764270 */
[----:B------:R-:W-:Y:S01]  /*5da0*/  ISETP.GT.AND P0, PT, R3, 0x61, PT ;  /* 0x000000610300780c */ /* 0x000fe20003f04270 */
[----:B------:R-:W-:Y:S01]  /*5db0*/  @P5 STG.E.U16 desc[UR36][R4.64+0xb2], R69 ;  /* 0x0000b24504005986 */ /* 0x000fe2000c101524 */
[----:B------:R-:W-:-:S02]  /*5dc0*/  ISETP.GT.AND P4, PT, R0, RZ, P1 ;  /* 0x000000ff0000720c */ /* 0x000fc40000f84270 */
[C---:B------:R-:W-:Y:S02]  /*5dd0*/  ISETP.GT.AND P5, PT, R0.reuse, RZ, P0 ;  /* 0x000000ff0000720c */ /* 0x040fe400007a4270 */
[----:B------:R-:W-:Y:S02]  /*5de0*/  F2FP.F16.F32.PACK_AB R70, RZ, R70 ;  /* 0x00000046ff46723e */ /* 0x000fe400000000ff */
[----:B------:R-:W-:Y:S02]  /*5df0*/  F2FP.F16.F32.PACK_AB R71, RZ, R71 ;  /* 0x00000047ff47723e */ /* 0x000fe400000000ff */
[----:B------:R-:W-:Y:S01]  /*5e00*/  F2FP.F16.F32.PACK_AB R72, RZ, R72 ;  /* 0x00000048ff48723e */ /* 0x000fe200000000ff */
[----:B------:R-:W-:Y:S01]  /*5e10*/  @P2 STG.E.U16 desc[UR36][R6.64+0xb0], R70 ;  /* 0x0000b04606002986 */ /* 0x000fe2000c101524 */
[----:B------:R-:W-:Y:S02]  /*5e20*/  F2FP.F16.F32.PACK_AB R73, RZ, R73 ;  /* 0x00000049ff49723e */ /* 0x000fe400000000ff */
[C---:B------:R-:W-:Y:S01]  /*5e30*/  ISETP.GT.AND P1, PT, R0.reuse, 0x8, P1 ;  /* 0x000000080000780c */ /* 0x040fe20000f24270 */
[----:B------:R-:W-:Y:S01]  /*5e40*/  @P3 STG.E.U16 desc[UR36][R6.64+0xb2], R71 ;  /* 0x0000b24706003986 */ /* 0x000fe2000c101524 */
[----:B------:R-:W-:-:S02]  /*5e50*/  ISETP.GT.AND P2, PT, R0, 0x8, P0 ;  /* 0x000000080000780c */ /* 0x000fc40000744270 */
[----:B------:R-:W-:Y:S01]  /*5e60*/  F2FP.F16.F32.PACK_AB R74, RZ, R74 ;  /* 0x0000004aff4a723e */ /* 0x000fe200000000ff */
[----:B------:R-:W-:Y:S01]  /*5e70*/  @P4 STG.E.U16 desc[UR36][R4.64+0xc0], R72 ;  /* 0x0000c04804004986 */ /* 0x000fe2000c101524 */
[C---:B------:R-:W-:Y:S02]  /*5e80*/  ISETP.GT.AND P4, PT, R3.reuse, 0x68, PT ;  /* 0x000000680300780c */ /* 0x040fe40003f84270 */
[----:B------:R-:W-:Y:S01]  /*5e90*/  ISETP.GT.AND P0, PT, R3, 0x69, PT ;  /* 0x000000690300780c */ /* 0x000fe20003f04270 */
[----:B------:R-:W-:Y:S01]  /*5ea0*/  @P5 STG.E.U16 desc[UR36][R4.64+0xc2], R73 ;  /* 0x0000c24904005986 */ /* 0x000fe2000c101524 */
[----:B------:R-:W-:Y:S02]  /*5eb0*/  ISETP.GT.AND P5, PT, R0, RZ, P4 ;  /* 0x000000ff0000720c */ /* 0x000fe400027a4270 */
[----:B------:R-:W-:Y:S01]  /*5ec0*/  F2FP.F16.F32.PACK_AB R75, RZ, R75 ;  /* 0x0000004bff4b723e */ /* 0x000fe200000000ff */
[----:B------:R-:W-:Y:S01]  /*5ed0*/  @P1 STG.E.U16 desc[UR36][R6.64+0xc0], R74 ;  /* 0x0000c04a06001986 */ /* 0x000fe2000c101524 */
[----:B------:R-:W-:-:S02]  /*5ee0*/  F2FP.F16.F32.PACK_AB R76, RZ, R76 ;  /* 0x0000004cff4c723e */ /* 0x000fc400000000ff */
[C---:B------:R-:W-:Y:S01]  /*5ef0*/  ISETP.GT.AND P3, PT, R0.reuse, RZ, P0 ;  /* 0x000000ff0000720c */ /* 0x040fe20000764270 */
[----:B------:R-:W-:Y:S01]  /*5f00*/  @P2 STG.E.U16 desc[UR36][R6.64+0xc2], R75 ;  /* 0x0000c24b06002986 */ /* 0x000fe2000c101524 */
[C---:B------:R-:W-:Y:S02]  /*5f10*/  ISETP.GT.AND P4, PT, R0.reuse, 0x8, P4 ;  /* 0x000000080000780c */ /* 0x040fe40002784270 */
[----:B------:R-:W-:Y:S02]  /*5f20*/  F2FP.F16.F32.PACK_AB R77, RZ, R77 ;  /* 0x0000004dff4d723e */ /* 0x000fe400000000ff */
[----:B------:R-:W-:Y:S01]  /*5f30*/  F2FP.F16.F32.PACK_AB R78, RZ, R78 ;  /* 0x0000004eff4e723e */ /* 0x000fe200000000ff */
[----:B------:R-:W-:Y:S01]  /*5f40*/  @P5 STG.E.U16 desc[UR36][R4.64+0xd0], R76 ;  /* 0x0000d04c04005986 */ /* 0x000fe2000c101524 */
[----:B------:R-:W-:Y:S02]  /*5f50*/  ISETP.GT.AND P5, PT, R0, 0x8, P0 ;  /* 0x000000080000780c */ /* 0x000fe400007a4270 */
[----:B------:R-:W-:-:S02]  /*5f60*/  F2FP.F16.F32.PACK_AB R79, RZ, R79 ;  /* 0x0000004fff4f723e */ /* 0x000fc400000000ff */
[C---:B------:R-:W-:Y:S01]  /*5f70*/  ISETP.GT.AND P2, PT, R3.reuse, 0x71, PT ;  /* 0x000000710300780c */ /* 0x040fe20003f44270 */
[----:B------:R-:W-:Y:S01]  /*5f80*/  @P3 STG.E.U16 desc[UR36][R4.64+0xd2], R77 ;  /* 0x0000d24d04003986 */ /* 0x000fe2000c101524 */
[----:B------:R-:W-:Y:S02]  /*5f90*/  ISETP.GT.AND P3, PT, R3, 0x70, PT ;  /* 0x000000700300780c */ /* 0x000fe40003f64270 */
[----:B------:R-:W-:Y:S01]  /*5fa0*/  F2FP.F16.F32.PACK_AB R80, RZ, R80 ;  /* 0x00000050ff50723e */ /* 0x000fe200000000ff */
[----:B------:R-:W-:Y:S01]  /*5fb0*/  @P4 STG.E.U16 desc[UR36][R6.64+0xd0], R78 ;  /* 0x0000d04e06004986 */ /* 0x000fe2000c101524 */
[C---:B------:R-:W-:Y:S02]  /*5fc0*/  ISETP.GT.AND P4, PT, R0.reuse, RZ, P2 ;  /* 0x000000ff0000720c */ /* 0x040fe40001784270 */
[----:B------:R-:W-:Y:S01]  /*5fd0*/  F2FP.F16.F32.PACK_AB R81, RZ, R81 ;  /* 0x00000051ff51723e */ /* 0x000fe200000000ff */
[----:B------:R-:W-:Y:S01]  /*5fe0*/  @P5 STG.E.U16 desc[UR36][R6.64+0xd2], R79 ;  /* 0x0000d24f06005986 */ /* 0x000fe2000c101524 */
[----:B------:R-:W-:-:S02]  /*5ff0*/  ISETP.GT.AND P5, PT, R0, RZ, P3 ;  /* 0x000000ff0000720c */ /* 0x000fc40001fa4270 */
[C---:B------:R-:W-:Y:S02]  /*6000*/  ISETP.GT.AND P1, PT, R3.reuse, 0x78, PT ;  /* 0x000000780300780c */ /* 0x040fe40003f24270 */
[----:B------:R-:W-:Y:S02]  /*6010*/  ISETP.GT.AND P0, PT, R3, 0x79, PT ;  /* 0x000000790300780c */ /* 0x000fe40003f04270 */
[C---:B------:R-:W-:Y:S02]  /*6020*/  ISETP.GT.AND P3, PT, R0.reuse, 0x8, P3 ;  /* 0x000000080000780c */ /* 0x040fe40001f64270 */
[C---:B------:R-:W-:Y:S02]  /*6030*/  ISETP.GT.AND P2, PT, R0.reuse, 0x8, P2 ;  /* 0x000000080000780c */ /* 0x040fe40001744270 */
[----:B------:R-:W-:Y:S02]  /*6040*/  F2FP.F16.F32.PACK_AB R82, RZ, R82 ;  /* 0x00000052ff52723e */ /* 0x000fe400000000ff */
[----:B------:R-:W-:Y:S01]  /*6050*/  F2FP.F16.F32.PACK_AB R83, RZ, R83 ;  /* 0x00000053ff53723e */ /* 0x000fe200000000ff */
[----:B------:R-:W-:Y:S01]  /*6060*/  @P5 STG.E.U16 desc[UR36][R4.64+0xe0], R80 ;  /* 0x0000e05004005986 */ /* 0x000fe2000c101524 */
[----:B------:R-:W-:-:S02]  /*6070*/  ISETP.GT.AND P5, PT, R0, RZ, P0 ;  /* 0x000000ff0000720c */ /* 0x000fc400007a4270 */
[C---:B------:R-:W-:Y:S01]  /*6080*/  ISETP.GT.AND P0, PT, R0.reuse, 0x8, P0 ;  /* 0x000000080000780c */ /* 0x040fe20000704270 */
[----:B------:R-:W-:Y:S01]  /*6090*/  @P4 STG.E.U16 desc[UR36][R4.64+0xe2], R81 ;  /* 0x0000e25104004986 */ /* 0x000fe2000c101524 */
[C---:B------:R-:W-:Y:S02]  /*60a0*/  ISETP.GT.AND P4, PT, R0.reuse, RZ, P1 ;  /* 0x000000ff0000720c */ /* 0x040fe40000f84270 */
[----:B------:R-:W-:Y:S01]  /*60b0*/  ISETP.GT.AND P1, PT, R0, 0x8, P1 ;  /* 0x000000080000780c */ /* 0x000fe20000f24270 */
[----:B------:R-:W-:Y:S01]  /*60c0*/  @P3 STG.E.U16 desc[UR36][R6.64+0xe0], R82 ;  /* 0x0000e05206003986 */ /* 0x000fe2000c101524 */
[----:B------:R-:W-:Y:S02]  /*60d0*/  F2FP.F16.F32.PACK_AB R84, RZ, R84 ;  /* 0x00000054ff54723e */ /* 0x000fe400000000ff */
[----:B------:R-:W-:Y:S01]  /*60e0*/  F2FP.F16.F32.PACK_AB R85, RZ, R85 ;  /* 0x00000055ff55723e */ /* 0x000fe200000000ff */
[----:B------:R-:W-:Y:S01]  /*60f0*/  @P2 STG.E.U16 desc[UR36][R6.64+0xe2], R83 ;  /* 0x0000e25306002986 */ /* 0x000fe2000c101524 */
[----:B------:R-:W-:-:S02]  /*6100*/  F2FP.F16.F32.PACK_AB R86, RZ, R86 ;  /* 0x00000056ff56723e */ /* 0x000fc400000000ff */
[----:B------:R-:W-:-:S03]  /*6110*/  F2FP.F16.F32.PACK_AB R87, RZ, R87 ;  /* 0x00000057ff57723e */ /* 0x000fc600000000ff */
[----:B------:R-:W-:Y:S04]  /*6120*/  @P4 STG.E.U16 desc[UR36][R4.64+0xf0], R84 ;  /* 0x0000f05404004986 */ /* 0x000fe8000c101524 */
[----:B------:R0:W-:Y:S02]  /*6130*/  @P5 STG.E.U16 desc[UR36][R4.64+0xf2], R85 ;  /* 0x0000f25504005986 */ /* 0x0001e4000c101524 */
[----:B0-----:R-:W-:Y:S02]  /*6140*/  @P1 IMAD.MOV.U32 R4, RZ, RZ, R6 ;  /* 0x000000ffff041224 */ /* 0x001fe400078e0006 */
[----:B------:R-:W-:-:S05]  /*6150*/  @P1 IMAD.MOV.U32 R5, RZ, RZ, R7 ;  /* 0x000000ffff051224 */ /* 0x000fca00078e0007 */
[----:B------:R0:W-:Y:S04]  /*6160*/  @P1 STG.E.U16 desc[UR36][R4.64+0xf0], R86 ;  /* 0x0000f05604001986 */ /* 0x0001e8000c101524 */
[----:B------:R0:W-:Y:S02]  /*6170*/  @P0 STG.E.U16 desc[UR36][R6.64+0xf2], R87 ;  /* 0x0000f25706000986 */ /* 0x0001e4000c101524 */
.L_x_159:
[----:B------:R-:W-:Y:S05]  /*6180*/  BSYNC B0 ;  /* 0x0000000000007941 */ /* 0x000fea0003800000 */
.L_x_33:
[----:B0-----:R-:W2:Y:S01]  /*6190*/  LDL.64 R4, [R1] ;  /* 0x0000000001047983 */ /* 0x001ea20000100a00 */
[----:B------:R-:W-:Y:S01]  /*61a0*/  ULDC.64 UR4, c[0x0][0x650] ;  /* 0x0001940000047ab9 */ /* 0x000fe20000000a00 */
[----:B------:R-:W-:Y:S02]  /*61b0*/  IMAD.U32 R0, RZ, RZ, UR44 ;  /* 0x0000002cff007e24 */ /* 0x000fe4000f8e00ff */
[----:B------:R-:W-:Y:S02]  /*61c0*/  IMAD.MOV.U32 R22, RZ, RZ, -0x1 ;  /* 0xffffffffff167424 */ /* 0x000fe400078e00ff */
[----:B------:R0:W-:Y:S01]  /*61d0*/  SYNCS.ARRIVE.TRANS64.A1T0 RZ, [R0+UR46], RZ ;  /* 0x000000ff00ff79a7 */ /* 0x0001e2000810002e */
[----:B-----5:R-:W-:Y:S02]  /*61e0*/  IMAD.MOV.U32 R18, RZ, RZ, -0x1 ;  /* 0xffffffffff127424 */ /* 0x020fe400078e00ff */
[----:B------:R-:W-:Y:S01]  /*61f0*/  IMAD.MOV.U32 R19, RZ, RZ, -0x1 ;  /* 0xffffffffff137424 */ /* 0x000fe200078e00ff */
[----:B0-----:R-:W-:-:S02]  /*6200*/  PRMT R0, RZ, 0x7610, R0 ;  /* 0x00007610ff007816 */ /* 0x001fc40000000000 */
[----:B--2---:R-:W-:-:S05]  /*6210*/  LEA R16, P0, R4, R16, 0x1 ;  /* 0x0000001004107211 */ /* 0x004fca00078008ff */
[----:B------:R-:W-:Y:S01]  /*6220*/  IMAD.X R17, R98, 0x1, R17, P0 ;  /* 0x0000000162117824 */ /* 0x000fe200000e0611 */
[----:B------:R-:W-:-:S04]  /*6230*/  ISETP.GE.U32.AND P0, PT, R16, UR4, PT ;  /* 0x0000000410007c0c */ /* 0x000fc8000bf06070 */
[----:B------:R-:W-:-:S13]  /*6240*/  ISETP.GE.U32.AND.EX P0, PT, R17, UR5, PT, P0 ;  /* 0x0000000511007c0c */ /* 0x000fda000bf06100 */
[----:B------:R-:W-:Y:S05]  /*6250*/  @P0 BRA `(.L_x_160) ;  /* 0x00000004004c0947 */ /* 0x000fea0003800000 */
[----:B-1----:R-:W0:Y:S01]  /*6260*/  LDC.64 R10, c[0x0][0x628] ;  /* 0x00018a00ff0a7b82 */ /* 0x002e220000000a00 */
[----:B------:R-:W1:Y:S01]  /*6270*/  S2R R12, SR_CTAID.X ;  /* 0x00000000000c7919 */ /* 0x000e620000002500 */
[----:B------:R-:W-:Y:S02]  /*6280*/  IMAD.MOV.U32 R8, RZ, RZ, R16 ;  /* 0x000000ffff087224 */ /* 0x000fe400078e0010 */
[----:B------:R-:W-:Y:S01]  /*6290*/  IMAD.MOV.U32 R9, RZ, RZ, R17 ;  /* 0x000000ffff097224 */ /* 0x000fe200078e0011 */
[----:B------:R-:W2:Y:S03]  /*62a0*/  S2R R18, SR_CTAID.Y ;  /* 0x0000000000127919 */ /* 0x000ea60000002600 */
[----:B------:R-:W1:Y:S08]  /*62b0*/  LDC R0, c[0x0][0x630] ;  /* 0x00018c00ff007b82 */ /* 0x000e700000000800 */
[----:B------:R-:W1:Y:S01]  /*62c0*/  LDC.64 R14, c[0x0][0x620] ;  /* 0x00018800ff0e7b82 */ /* 0x000e620000000a00 */
[----:B0-----:R-:W-:-:S04]  /*62d0*/  ISETP.NE.U32.AND P0, PT, R10, RZ, PT ;  /* 0x000000ff0a00720c */ /* 0x001fc80003f05070 */
[----:B------:R-:W-:-:S13]  /*62e0*/  ISETP.NE.AND.EX P0, PT, R11, RZ, PT, P0 ;  /* 0x000000ff0b00720c */ /* 0x000fda0003f05300 */
[----:B-12---:R-:W-:Y:S05]  /*62f0*/  @!P0 BRA `(.L_x_161) ;  /* 0x0000000000288947 */ /* 0x006fea0003800000 */
[----:B------:R-:W0:Y:S02]  /*6300*/  LDC R3, c[0x0][0x634] ;  /* 0x00018d00ff037b82 */ /* 0x000e240000000800 */
[----:B0-----:R-:W-:-:S05]  /*6310*/  IADD3 R3, P0, R16, R3, RZ ;  /* 0x0000000310037210 */ /* 0x001fca0007f1e0ff */
[----:B------:R-:W-:-:S04]  /*6320*/  IMAD.X R13, RZ, RZ, R17, P0 ;  /* 0x000000ffff0d7224 */ /* 0x000fc800000e0611 */
[----:B------:R-:W-:-:S04]  /*6330*/  IMAD.WIDE.U32 R4, R13, R10, RZ ;  /* 0x0000000a0d047225 */ /* 0x000fc800078e00ff */
[----:B---34-:R-:W-:-:S04]  /*6340*/  IMAD.WIDE.U32 R6, P0, R3, R11, R4 ;  /* 0x0000000b03067225 */ /* 0x018fc80007800004 */
[----:B------:R-:W-:-:S04]  /*6350*/  IMAD.WIDE.U32 R4, R3, R10, RZ ;  /* 0x0000000a03047225 */ /* 0x000fc800078e00ff */
[----:B------:R-:W-:Y:S01]  /*6360*/  IMAD.X R9, RZ, RZ, RZ, P0 ;  /* 0x000000ffff097224 */ /* 0x000fe200000e06ff */
[----:B------:R-:W-:Y:S01]  /*6370*/  IADD3 RZ, P0, R5, R6, RZ ;  /* 0x0000000605ff7210 */ /* 0x000fe20007f1e0ff */
[----:B------:R-:W-:-:S04]  /*6380*/  IMAD.MOV.U32 R8, RZ, RZ, R7 ;  /* 0x000000ffff087224 */ /* 0x000fc800078e0007 */
[----:B------:R-:W-:-:S08]  /*6390*/  IMAD.WIDE.U32.X R8, R13, R11, R8, P0 ;  /* 0x0000000b0d087225 */ /* 0x000fd000000e0408 */
.L_x_161:
[-CC-:B------:R-:W-:Y:S01]  /*63a0*/  SHF.R.U64 R19, R8, R0.reuse, R9.reuse ;  /* 0x0000000008137219 */ /* 0x180fe20000001209 */
[----:B------:R-:W0:Y:S01]  /*63b0*/  LDC.64 R24, c[0x0][0x640] ;  /* 0x00019000ff187b82 */ /* 0x000e220000000a00 */
[----:B------:R-:W-:Y:S01]  /*63c0*/  SHF.R.U32.HI R0, RZ, R0, R9 ;  /* 0x00000000ff007219 */ /* 0x000fe20000011609 */
[----:B------:R-:W-:Y:S01]  /*63d0*/  ULDC UR4, c[0x0][0x150] ;  /* 0x0000540000047ab9 */ /* 0x000fe20000000800 */
[----:B------:R-:W-:Y:S02]  /*63e0*/  IADD3 R3, P0, RZ, -R19, RZ ;  /* 0x80000013ff037210 */ /* 0x000fe40007f1e0ff */
[----:B---34-:R-:W-:-:S03]  /*63f0*/  I2FP.F32.U32 R7, R12 ;  /* 0x0000000c00077245 */ /* 0x018fc60000201000 */
[----:B------:R-:W1:Y:S01]  /*6400*/  LDC R6, c[0x0][0x618] ;  /* 0x00018600ff067b82 */ /* 0x000e620000000800 */
[----:B------:R-:W-:Y:S02]  /*6410*/  IMAD.X R5, RZ, RZ, ~R0, P0 ;  /* 0x000000ffff057224 */ /* 0x000fe400000e0e00 */
[----:B------:R-:W-:Y:S01]  /*6420*/  FMUL R7, R7, UR4 ;  /* 0x0000000407077c20 */ /* 0x000fe20008400000 */
[----:B------:R-:W-:Y:S01]  /*6430*/  ULDC UR4, c[0x0][0x154] ;  /* 0x0000550000047ab9 */ /* 0x000fe20000000800 */
[-C--:B------:R-:W-:Y:S02]  /*6440*/  IMAD R0, R5, R14.reuse, RZ ;  /* 0x0000000e05007224 */ /* 0x080fe400078e02ff */
[C---:B------:R-:W-:Y:S01]  /*6450*/  IMAD.WIDE.U32 R4, R3.reuse, R14, R16 ;  /* 0x0000000e03047225 */ /* 0x040fe200078e0010 */
[----:B------:R-:W2:Y:S01]  /*6460*/  LDC R8, c[0x0][0x608] ;  /* 0x00018200ff087b82 */ /* 0x000ea20000000800 */
[----:B------:R-:W3:Y:S02]  /*6470*/  F2I.U32.TRUNC.NTZ R7, R7 ;  /* 0x0000000700077305 */ /* 0x000ee4000020f000 */
[----:B------:R-:W-:Y:S01]  /*6480*/  IMAD R3, R3, R15, R0 ;  /* 0x0000000f03037224 */ /* 0x000fe200078e0200 */
[----:B------:R-:W-:-:S03]  /*6490*/  I2FP.F32.U32 R0, R18 ;  /* 0x0000001200007245 */ /* 0x000fc60000201000 */
[----:B------:R-:W-:Y:S01]  /*64a0*/  IMAD.IADD R3, R5, 0x1, R3 ;  /* 0x0000000105037824 */ /* 0x000fe200078e0203 */
[----:B------:R-:W4:Y:S01]  /*64b0*/  LDC R11, c[0x0][0x658] ;  /* 0x00019600ff0b7b82 */ /* 0x000f220000000800 */
[----:B0-----:R-:W-:-:S04]  /*64c0*/  ISETP.NE.U32.AND P0, PT, R24, RZ, PT ;  /* 0x000000ff1800720c */ /* 0x001fc80003f05070 */
[----:B------:R-:W-:-:S03]  /*64d0*/  ISETP.NE.AND.EX P0, PT, R25, RZ, PT, P0 ;  /* 0x000000ff1900720c */ /* 0x000fc60003f05300 */
[----:B------:R-:W0:Y:S01]  /*64e0*/  LDC R9, c[0x0][0x144] ;  /* 0x00005100ff097b82 */ /* 0x000e220000000800 */
[-C--:B-1----:R-:W-:Y:S01]  /*64f0*/  SHF.R.U64 R10, R4, R6.reuse, R3 ;  /* 0x00000006040a7219 */ /* 0x082fe20000001203 */
[----:B---3--:R-:W-:Y:S01]  /*6500*/  IMAD.MOV R7, RZ, RZ, -R7 ;  /* 0x000000ffff077224 */ /* 0x008fe200078e0a07 */
[----:B------:R-:W-:Y:S01]  /*6510*/  SHF.R.U32.HI R3, RZ, R6, R3 ;  /* 0x00000006ff037219 */ /* 0x000fe20000011603 */
[----:B------:R-:W-:-:S04]  /*6520*/  FMUL R6, R0, UR4 ;  /* 0x0000000400067c20 */ /* 0x000fc80008400000 */
[----:B------:R-:W1:Y:S01]  /*6530*/  LDC R21, c[0x0][0x148] ;  /* 0x00005200ff157b82 */ /* 0x000e620000000800 */
[----:B------:R3:W0:Y:S01]  /*6540*/  F2I.U32.TRUNC.NTZ R14, R6 ;  /* 0x00000006000e7305 */ /* 0x000622000020f000 */
[-CC-:B--2---:R-:W-:Y:S02]  /*6550*/  SHF.R.U64 R13, R10, R8.reuse, R3.reuse ;  /* 0x000000080a0d7219 */ /* 0x184fe40000001203 */
[----:B------:R-:W-:-:S04]  /*6560*/  SHF.R.U32.HI R0, RZ, R8, R3 ;  /* 0x00000008ff007219 */ /* 0x000fc80000011603 */
[----:B------:R-:W2:Y:S01]  /*6570*/  LDC R20, c[0x0][0x648] ;  /* 0x00019200ff147b82 */ /* 0x000ea20000000800 */
[-CC-:B----4-:R-:W-:Y:S02]  /*6580*/  SHF.R.U64 R15, R13, R11.reuse, R0.reuse ;  /* 0x0000000b0d0f7219 */ /* 0x190fe40000001200 */
[----:B------:R-:W-:-:S03]  /*6590*/  SHF.R.U32.HI R5, RZ, R11, R0 ;  /* 0x0000000bff057219 */ /* 0x000fc60000011600 */
[----:B------:R-:W-:Y:S02]  /*65a0*/  IMAD.MOV.U32 R4, RZ, RZ, R15 ;  /* 0x000000ffff047224 */ /* 0x000fe400078e000f */
[----:B------:R-:W4:Y:S01]  /*65b0*/  LDC R26, c[0x0][0x638] ;  /* 0x00018e00ff1a7b82 */ /* 0x000f220000000800 */
[----:B0-----:R-:W-:-:S07]  /*65c0*/  IMAD R22, R9, R7, R12 ;  /* 0x0000000709167224 */ /* 0x001fce00078e020c */
[----:B------:R-:W0:Y:S08]  /*65d0*/  LDC R27, c[0x0][0x610] ;  /* 0x00018400ff1b7b82 */ /* 0x000e300000000800 */
[----:B------:R-:W0:Y:S01]  /*65e0*/  LDC R28, c[0x0][0x600] ;  /* 0x00018000ff1c7b82 */ /* 0x000e220000000800 */
[----:B-123--:R-:W-:Y:S05]  /*65f0*/  @!P0 BRA `(.L_x_162) ;  /* 0x0000000000288947 */ /* 0x00efea0003800000 */
[----:B------:R-:W1:Y:S02]  /*6600*/  LDC R0, c[0x0][0x64c] ;  /* 0x00019300ff007b82 */ /* 0x000e640000000800 */
[----:B-1----:R-:W-:-:S05]  /*6610*/  IADD3 R3, P0, R15, R0, RZ ;  /* 0x000000000f037210 */ /* 0x002fca0007f1e0ff */
        /* <DEDUP_REMOVED lines=8> */
.L_x_162:
[----:B------:R-:W-:Y:S01]  /*66a0*/  ISETP.NE.AND P0, PT, R2, 0x1, PT ;  /* 0x000000010200780c */ /* 0x000fe20003f05270 */
[----:B------:R-:W-:Y:S01]  /*66b0*/  IMAD.MOV R14, RZ, RZ, -R14 ;  /* 0x000000ffff0e7224 */ /* 0x000fe200078e0a0e */
[----:B------:R-:W-:Y:S02]  /*66c0*/  SHF.R.U64 R0, R4, R20, R5 ;  /* 0x0000001404007219 */ /* 0x000fe40000001205 */
[----:B------:R-:W-:Y:S02]  /*66d0*/  LOP3.LUT R3, R13, R100, RZ, 0xc0, !PT ;  /* 0x000000640d037212 */ /* 0x000fe400078ec0ff */
[----:B------:R-:W-:Y:S01]  /*66e0*/  LOP3.LUT R5, R10, R99, RZ, 0xc0, !PT ;  /* 0x000000630a057212 */ /* 0x000fe200078ec0ff */
[----:B------:R-:W-:Y:S02]  /*66f0*/  IMAD.MOV R4, RZ, RZ, -R0 ;  /* 0x000000ffff047224 */ /* 0x000fe400078e0a00 */
[----:B------:R-:W-:Y:S02]  /*6700*/  IMAD R3, R96, R0, R3 ;  /* 0x0000000060037224 */ /* 0x000fe400078e0203 */
[----:B----4-:R-:W-:-:S02]  /*6710*/  IMAD R0, R4, R26, R15 ;  /* 0x0000001a04007224 */ /* 0x010fc400078e020f */
[----:B------:R-:W-:Y:S02]  /*6720*/  @P0 IMAD R22, R21, R14, R18 ;  /* 0x0000000e15160224 */ /* 0x000fe400078e0212 */
[----:B------:R-:W-:Y:S02]  /*6730*/  IMAD.MOV.U32 R4, RZ, RZ, 0x1 ;  /* 0x00000001ff047424 */ /* 0x000fe400078e00ff */
[----:B0-----:R-:W-:Y:S02]  /*6740*/  IMAD R22, R3, R27, R22 ;  /* 0x0000001b03167224 */ /* 0x001fe400078e0216 */
[----:B------:R-:W-:Y:S01]  /*6750*/  IMAD R3, R0, R28, R5 ;  /* 0x0000001c00037224 */ /* 0x000fe200078e0205 */
[----:B------:R-:W-:-:S04]  /*6760*/  PRMT R0, R4, 0x7610, R0 ;  /* 0x0000761004007816 */ /* 0x000fc80000000000 */
[----:B------:R-:W-:Y:S02]  /*6770*/  SEL R18, R3, R22, !P0 ;  /* 0x0000001603127207 */ /* 0x000fe40004000000 */
[----:B------:R-:W-:-:S07]  /*6780*/  SEL R22, R22, R3, !P0 ;  /* 0x0000000316167207 */ /* 0x000fce0004000000 */
.L_x_160:
[----:B------:R-:W-:Y:S01]  /*6790*/  LOP3.LUT P0, RZ, R0, 0xff, RZ, 0xc0, !PT ;  /* 0x000000ff00ff7812 */ /* 0x000fe2000780c0ff */
[----:B------:R-:W-:Y:S01]  /*67a0*/  UIMAD.WIDE.U32 UR4, UR38, 0x38e38e39, URZ ;  /* 0x38e38e39260478a5 */ /* 0x000fe2000f8e003f */
[----:B------:R-:W-:-:S03]  /*67b0*/  LOP3.LUT R103, R103, 0x1, RZ, 0x3c, !PT ;  /* 0x0000000167677812 */ /* 0x000fc600078e3cff */
[----:B------:R-:W-:-:S04]  /*67c0*/  USHF.R.U32.HI UR4, URZ, 0x1, UR5 ;  /* 0x000000013f047899 */ /* 0x000fc80008011605 */
[----:B------:R-:W-:-:S04]  /*67d0*/  UIMAD UR38, UR4, -0x9, UR38 ;  /* 0xfffffff7042678a4 */ /* 0x000fc8000f8e0226 */
[----:B------:R-:W-:Y:S08]  /*67e0*/  @P0 BRA `(.L_x_163) ;  /* 0xffffffac00800947 */ /* 0x000ff0000383ffff */
[----:B------:R-:W-:Y:S05]  /*67f0*/  EXIT ;  /* 0x000000000000794d */ /* 0x000fea0003800000 */
.L_x_14:
[----:B------:R-:W-:-:S08]  /*6800*/  ISETP.NE.AND P0, PT, R14, RZ, PT ;  /* 0x000000ff0e00720c */ /* 0x000fd00003f05270 */
[----:B0-----:R-:W0:-:S00]  /*6810*/  USETMAXREG.DEALLOC.CTAPOOL 0x28 ;  /* 0x00000028000079c8 */ /* 0x001e0000080e0500 */
[----:B------:R-:W-:Y:S05]  /*6820*/  @P0 EXIT ;  /* 0x000000000000094d */ /* 0x000fea0003800000 */
[----:B0-----:R-:W-:Y:S01]  /*6830*/  LOP3.LUT P0, RZ, R3, 0xff, RZ, 0xc0, !PT ;  /* 0x000000ff03ff7812 */ /* 0x001fe2000780c0ff */
[----:B------:R-:W-:Y:S02]  /*6840*/  IMAD.MOV.U32 R3, RZ, RZ, 0x1 ;  /* 0x00000001ff037424 */ /* 0x000fe400078e00ff */
[----:B------:R-:W-:-:S10]  /*6850*/  IMAD.MOV.U32 R8, RZ, RZ, RZ ;  /* 0x000000ffff087224 */ /* 0x000fd400078e00ff */
[----:B------:R-:W-:Y:S05]  /*6860*/  @!P0 BRA `(.L_x_164) ;  /* 0x0000000c002c8947 */ /* 0x000fea0003800000 */
[----:B------:R-:W-:Y:S01]  /*6870*/  LOP3.LUT P0, RZ, R4, 0x1f, RZ, 0xc0, !PT ;  /* 0x0000001f04ff7812 */ /* 0x000fe2000780c0ff */
[----:B------:R-:W-:Y:S01]  /*6880*/  ULDC UR5, c[0x0][0x658] ;  /* 0x0001960000057ab9 */ /* 0x000fe20000000800 */
[----:B------:R-:W-:Y:S01]  /*6890*/  UMOV UR6, 0xffffffff ;  /* 0xffffffff00067882 */ /* 0x000fe20000000000 */
[----:B------:R-:W-:Y:S01]  /*68a0*/  BSSY B0, `(.L_x_164) ;  /* 0x00000c7000007945 */ /* 0x000fe20003800000 */
[----:B------:R-:W-:Y:S01]  /*68b0*/  USHF.L.U32 UR6, UR6, UR5, URZ ;  /* 0x0000000506067299 */ /* 0x000fe2000800063f */
[C---:B------:R-:W-:Y:S01]  /*68c0*/  ISETP.NE.AND P2, PT, R5.reuse, RZ, PT ;  /* 0x000000ff0500720c */ /* 0x040fe20003f45270 */
[----:B------:R-:W-:Y:S01]  /*68d0*/  IMAD.MOV.U32 R10, RZ, RZ, 0x1 ;  /* 0x00000001ff0a7424 */ /* 0x000fe200078e00ff */
[----:B------:R-:W-:Y:S01]  /*68e0*/  ISETP.NE.OR P0, PT, R5, RZ, !P0 ;  /* 0x000000ff0500720c */ /* 0x000fe20004705670 */
[----:B------:R-:W-:Y:S01]  /*68f0*/  IMAD.MOV.U32 R3, RZ, RZ, 0x1 ;  /* 0x00000001ff037424 */ /* 0x000fe200078e00ff */
[----:B------:R-:W-:Y:S01]  /*6900*/  LOP3.LUT R9, R23, 0x2, RZ, 0xfc, !PT ;  /* 0x0000000217097812 */ /* 0x000fe200078efcff */
[----:B------:R-:W-:Y:S01]  /*6910*/  IMAD.MOV.U32 R8, RZ, RZ, RZ ;  /* 0x000000ffff087224 */ /* 0x000fe200078e00ff */
[----:B------:R-:W-:Y:S01]  /*6920*/  ULDC UR4, c[0x0][0x600] ;  /* 0x0001800000047ab9 */ /* 0x000fe20000000800 */
[----:B------:R-:W-:Y:S01]  /*6930*/  UMOV UR7, 0x1 ;  /* 0x0000000100077882 */ /* 0x000fe20000000000 */
[----:B------:R-:W-:-:S02]  /*6940*/  UIADD3 UR21, UR40, 0x1, URZ ;  /* 0x0000000128157890 */ /* 0x000fc4000fffe03f */
[----:B------:R-:W-:Y:S02]  /*6950*/  UIADD3 UR13, UR4, -0x1, URZ ;  /* 0xffffffff040d7890 */ /* 0x000fe4000fffe03f */
[----:B------:R-:W-:Y:S02]  /*6960*/  USHF.L.U32 UR15, UR7, UR5, URZ ;  /* 0x00000005070f7299 */ /* 0x000fe4000800063f */
[----:B------:R-:W-:Y:S01]  /*6970*/  ULOP3.LUT UR14, URZ, UR6, URZ, 0x33, !UPT ;  /* 0x000000063f0e7292 */ /* 0x000fe2000f8e333f */
[----:B------:R-:W-:-:S11]  /*6980*/  ULDC.64 UR22, c[0x0][0x198] ;  /* 0x0000660000167ab9 */ /* 0x000fd60000000a00 */
.L_x_176:
[----:B------:R-:W-:-:S03]  /*6990*/  UMOV UR4, 0xffffffff ;  /* 0xffffffff00047882 */ /* 0x000fc60000000000 */
[----:B------:R-:W-:Y:S05]  /*69a0*/  BRA.DIV UR4, `(.L_x_165) ;  /* 0x0000001204ac7947 */ /* 0x000fea000b800000 */
[----:B------:R-:W-:-:S13]  /*69b0*/  ELECT P6, URZ, PT ;  /* 0x00000000003f782f */ /* 0x000fda00038c0000 */
.L_x_194:
[----:B------:R-:W-:Y:S04]  /*69c0*/  BSSY B1, `(.L_x_166) ;  /* 0x0000040000017945 */ /* 0x000fe80003800000 */
[----:B------:R-:W-:Y:S05]  /*69d0*/  @!P6 BRA `(.L_x_167) ;  /* 0x0000000000f8e947 */ /* 0x000fea0003800000 */
[----:B------:R-:W0:Y:S02]  /*69e0*/  LDC R4, c[0x0][0x28c] ;  /* 0x0000a300ff047b82 */ /* 0x000e240000000800 */
[----:B0-----:R-:W-:-:S13]  /*69f0*/  ISETP.GE.AND P1, PT, R4, 0x1, PT ;  /* 0x000000010400780c */ /* 0x001fda0003f26270 */
[----:B------:R-:W-:Y:S05]  /*6a00*/  @!P1 BRA `(.L_x_167) ;  /* 0x0000000000ec9947 */ /* 0x000fea0003800000 */
[----:B------:R-:W-:Y:S02]  /*6a10*/  IMAD.SHL.U32 R18, R18, 0x80, RZ ;  /* 0x0000008012127824 */ /* 0x000fe400078e00ff */
[----:B------:R-:W-:Y:S02]  /*6a20*/  IMAD.SHL.U32 R22, R22, 0x40, RZ ;  /* 0x0000004016167824 */ /* 0x000fe400078e00ff */
[----:B------:R-:W-:Y:S02]  /*6a30*/  IMAD.MOV.U32 R13, RZ, RZ, RZ ;  /* 0x000000ffff0d7224 */ /* 0x000fe400078e00ff */
[----:B------:R-:W-:Y:S02]  /*6a40*/  IMAD.U32 R14, RZ, RZ, UR21 ;  /* 0x00000015ff0e7e24 */ /* 0x000fe4000f8e00ff */
[----:B------:R-:W-:Y:S02]  /*6a50*/  IMAD.MOV.U32 R4, RZ, RZ, R3 ;  /* 0x000000ffff047224 */ /* 0x000fe400078e0003 */
[----:B------:R-:W-:-:S02]  /*6a60*/  IMAD.MOV.U32 R5, RZ, RZ, R8 ;  /* 0x000000ffff057224 */ /* 0x000fc400078e0008 */
[----:B------:R-:W-:-:S07]  /*6a70*/  VIADD R15, R18, 0x40 ;  /* 0x00000040120f7836 */ /* 0x000fce0000000000 */
.L_x_171:
[----:B------:R-:W0:Y:S01]  /*6a80*/  S2R R7, SR_CgaCtaId ;  /* 0x0000000000077919 */ /* 0x000e220000008800 */
[----:B------:R-:W-:-:S04]  /*6a90*/  MOV R6, 0x400 ;  /* 0x0000040000067802 */ /* 0x000fc80000000f00 */
[----:B0-----:R-:W-:Y:S02]  /*6aa0*/  LEA R12, R7, R6, 0x18 ;  /* 0x00000006070c7211 */ /* 0x001fe400078ec0ff */
[----:B------:R-:W-:Y:S01]  /*6ab0*/  SHF.L.U32 R6, R4, 0x1f, RZ ;  /* 0x0000001f04067819 */ /* 0x000fe200000006ff */
[----:B------:R-:W0:Y:S02]  /*6ac0*/  @!P2 LDC R7, c[0x0][0x500] ;  /* 0x00014000ff07ab82 */ /* 0x000e240000000800 */
[----:B------:R-:W-:-:S04]  /*6ad0*/  IMAD R11, R5, 0x8, R12 ;  /* 0x00000008050b7824 */ /* 0x000fc800078e020c */
[----:B------:R-:W1:Y:S02]  /*6ae0*/  SYNCS.PHASECHK.TRANS64.TRYWAIT P1, [R11+URZ+0x48], R6 ;  /* 0x000048060b0075a7 */ /* 0x000e64000802017f */
[----:B-1----:R-:W-:Y:S05]  /*6af0*/  @!P1 BRA `(.L_x_168) ;  /* 0x0000001000789947 */ /* 0x002fea0003800000 */
.L_x_195:
[----:B-1----:R-:W-:Y:S01]  /*6b00*/  PRMT R6, R9, 0x9910, RZ ;  /* 0x0000991009067816 */ /* 0x002fe200000000ff */
[----:B0-----:R0:W-:Y:S03]  /*6b10*/  @!P2 SYNCS.ARRIVE.TRANS64 RZ, [R11+URZ], R7 ;  /* 0x000000070bffa9a7 */ /* 0x0011e6000800003f */
[----:B------:R-:W-:-:S13]  /*6b20*/  ISETP.NE.AND P1, PT, R6, 0x2, PT ;  /* 0x000000020600780c */ /* 0x000fda0003f25270 */
[----:B0-----:R-:W-:Y:S05]  /*6b30*/  @P1 BRA `(.L_x_169) ;  /* 0x0000000000041947 */ /* 0x001fea0003800000 */
[----:B------:R-:W-:Y:S01]  /*6b40*/  BPT.TRAP 0x1 ;  /* 0x000000040000795c */ /* 0x000fe20000300000 */
.L_x_169:
[----:B------:R-:W-:Y:S05]  /*6b50*/  @P0 BRA `(.L_x_170) ;  /* 0x0000000000040947 */ /* 0x000fea0003800000 */
[----:B------:R-:W-:Y:S01]  /*6b60*/  BPT.TRAP 0x1 ;  /* 0x000000040000795c */ /* 0x000fe20000300000 */
.L_x_170:
[--C-:B------:R-:W-:Y:S01]  /*6b70*/  IMAD R6, R5, 0x2000, R12.reuse ;  /* 0x0000200005067824 */ /* 0x100fe200078e020c */
[----:B------:R-:W-:Y:S01]  /*6b80*/  R2UR UR27, R13 ;  /* 0x000000000d1b72ca */ /* 0x000fe200000e0000 */
[----:B------:R-:W-:Y:S01]  /*6b90*/  IMAD R12, R5, 0x4000, R12 ;  /* 0x00004000050c7824 */ /* 0x000fe200078e020c */
[----:B------:R-:W-:Y:S01]  /*6ba0*/  R2UR UR9, R11 ;  /* 0x000000000b0972ca */ /* 0x000fe200000e0000 */
[----:B------:R-:W-:Y:S01]  /*6bb0*/  VIADD R14, R14, 0xffffffff ;  /* 0xffffffff0e0e7836 */ /* 0x000fe20000000000 */
[----:B------:R-:W-:Y:S01]  /*6bc0*/  R2UR UR8, R6 ;  /* 0x00000000060872ca */ /* 0x000fe200000e0000 */
[----:B------:R-:W-:Y:S01]  /*6bd0*/  UIADD3 UR4, UP0, UR22, 0xf0, URZ ;  /* 0x000000f016047890 */ /* 0x000fe2000ff1e03f */
[----:B------:R-:W-:Y:S01]  /*6be0*/  R2UR UR16, R12 ;  /* 0x000000000c1072ca */ /* 0x000fe200000e0000 */
[----:B------:R-:W-:Y:S01]  /*6bf0*/  UIADD3 UR30, UP1, UR22, 0x1f0, URZ ;  /* 0x000001f0161e7890 */ /* 0x000fe2000ff3e03f */
[----:B------:R-:W-:Y:S01]  /*6c00*/  R2UR UR12, R19 ;  /* 0x00000000130c72ca */ /* 0x000fe200000e0000 */
[----:B------:R-:W-:Y:S01]  /*6c10*/  UIADD3.X UR5, URZ, UR23, URZ, UP0, !UPT ;  /* 0x000000173f057290 */ /* 0x000fe200087fe43f */
[----:B------:R-:W-:Y:S01]  /*6c20*/  R2UR UR11, R22 ;  /* 0x00000000160b72ca */ /* 0x000fe200000e0000 */
[----:B------:R-:W-:Y:S01]  /*6c30*/  UIADD3.X UR31, URZ, UR23, URZ, UP1, !UPT ;  /* 0x000000173f1f7290 */ /* 0x000fe20008ffe43f */
[----:B------:R-:W-:Y:S01]  /*6c40*/  R2UR UR26, R18 ;  /* 0x00000000121a72ca */ /* 0x000fe200000e0000 */
[----:B------:R-:W-:Y:S01]  /*6c50*/  VIADD R5, R5, 0x1 ;  /* 0x0000000105057836 */ /* 0x000fe20000000000 */
[----:B------:R-:W-:Y:S01]  /*6c60*/  R2UR UR18, R15 ;  /* 0x000000000f1272ca */ /* 0x000fe200000e0000 */
[----:B------:R-:W-:Y:S01]  /*6c70*/  UMOV UR6, 0x0 ;  /* 0x0000000000067882 */ /* 0x000fe20000000000 */
[----:B------:R-:W-:Y:S01]  /*6c80*/  ISETP.GT.AND P3, PT, R14, 0x1, PT ;  /* 0x000000010e00780c */ /* 0x000fe20003f64270 */
[----:B------:R-:W-:Y:S01]  /*6c90*/  UIADD3 UR8, UR8, 0x180, URZ ;  /* 0x0000018008087890 */ /* 0x000fe2000fffe03f */
[----:B------:R-:W-:Y:S01]  /*6ca0*/  ISETP.NE.AND P1, PT, R5, 0x9, PT ;  /* 0x000000090500780c */ /* 0x000fe20003f25270 */
[----:B------:R-:W-:Y:S01]  /*6cb0*/  UIADD3 UR24, UR16, 0x12180, URZ ;  /* 0x0001218010187890 */ /* 0x000fe2000fffe03f */
[----:B------:R-:W-:Y:S01]  /*6cc0*/  VIADD R13, R13, 0x40 ;  /* 0x000000400d0d7836 */ /* 0x000fe20000000000 */
[----:B------:R-:W-:Y:S01]  /*6cd0*/  UIADD3 UR16, UR16, 0x14180, URZ ;  /* 0x0001418010107890 */ /* 0x000fe2000fffe03f */
[----:B------:R-:W-:Y:S01]  /*6ce0*/  SEL R7, RZ, 0x1, P1 ;  /* 0x00000001ff077807 */ /* 0x000fe20000800000 */
[----:B------:R-:W-:Y:S01]  /*6cf0*/  UMOV UR7, 0x10000000 ;  /* 0x1000000000077882 */ /* 0x000fe20000000000 */
[----:B------:R-:W-:Y:S01]  /*6d00*/  UMOV UR10, UR27 ;  /* 0x0000001b000a7c82 */ /* 0x000fe20008000000 */
[----:B------:R-:W-:Y:S01]  /*6d10*/  UMOV UR25, UR9 ;  /* 0x0000000900197c82 */ /* 0x000fe20008000000 */
[----:B------:R-:W-:Y:S01]  /*6d20*/  UMOV UR28, UR12 ;  /* 0x0000000c001c7c82 */ /* 0x000fe20008000000 */
[----:B------:R-:W-:Y:S01]  /*6d30*/  UMOV UR17, UR9 ;  /* 0x0000000900117c82 */ /* 0x000fe20008000000 */
[----:B------:R-:W-:Y:S01]  /*6d40*/  UMOV UR19, UR27 ;  /* 0x0000001b00137c82 */ /* 0x000fe20008000000 */
[----:B------:R0:W-:Y:S01]  /*6d50*/  UTMALDG.3D [UR8], [UR4], desc[UR6] ;  /* 0x00000608040075b4 */ /* 0x0001e20008011000 */
[----:B------:R-:W-:Y:S01]  /*6d60*/  UMOV UR20, UR12 ;  /* 0x0000000c00147c82 */ /* 0x000fe20008000000 */
[----:B------:R-:W-:-:S02]  /*6d70*/  LOP3.LUT R4, R4, R7, RZ, 0x3c, !PT ;  /* 0x0000000704047212 */ /* 0x000fc400078e3cff */
[----:B------:R-:W-:Y:S01]  /*6d80*/  SEL R5, R5, RZ, P1 ;  /* 0x000000ff05057207 */ /* 0x000fe20000800000 */
[----:B------:R0:W-:Y:S01]  /*6d90*/  UTMALDG.3D [UR24], [UR30], desc[UR6] ;  /* 0x000006181e0075b4 */ /* 0x0001e20008011000 */
[----:B------:R0:W-:Y:S02]  /*6da0*/  UTMALDG.3D [UR16], [UR30], desc[UR6] ;  /* 0x000006101e0075b4 */ /* 0x0001e40008011000 */
[----:B0-----:R-:W-:Y:S05]  /*6db0*/  @P3 BRA `(.L_x_171) ;  /* 0xfffffffc00303947 */ /* 0x001fea000383ffff */
.L_x_167:
[----:B------:R-:W-:Y:S05]  /*6dc0*/  BSYNC B1 ;  /* 0x0000000000017941 */ /* 0x000fea0003800000 */
.L_x_166:
[----:B------:R-:W2:Y:S01]  /*6dd0*/  LDL.64 R20, [R1] ;  /* 0x0000000001147983 */ /* 0x000ea20000100a00 */
[----:B------:R-:W-:Y:S01]  /*6de0*/  LOP3.LUT P4, RZ, R10, 0xff, RZ, 0xc0, !PT ;  /* 0x000000ff0aff7812 */ /* 0x000fe2000788c0ff */
[----:B------:R-:W-:Y:S01]  /*6df0*/  VIADD R7, R8, UR40 ;  /* 0x0000002808077c36 */ /* 0x000fe20008000000 */
[----:B------:R-:W-:Y:S01]  /*6e00*/  ULDC.64 UR4, c[0x0][0x650] ;  /* 0x0001940000047ab9 */ /* 0x000fe20000000a00 */
[----:B------:R-:W-:Y:S01]  /*6e10*/  IMAD.U32 R8, RZ, RZ, UR40 ;  /* 0x00000028ff087e24 */ /* 0x000fe2000f8e00ff */
[----:B------:R-:W-:Y:S01]  /*6e20*/  UISETP.GE.U32.AND UP0, UPT, UR40, 0x9, UPT ;  /* 0x000000092800788c */ /* 0x000fe2000bf06070 */
[----:B------:R-:W-:Y:S01]  /*6e30*/  BSSY B1, `(.L_x_172) ;  /* 0x000006b000017945 */ /* 0x000fe20003800000 */
[----:B------:R-:W-:Y:S01]  /*6e40*/  ISETP.GT.U32.AND P1, PT, R7, 0x8, PT ;  /* 0x000000080700780c */ /* 0x000fe20003f24070 */
[----:B------:R-:W-:Y:S01]  /*6e50*/  IMAD.MOV.U32 R22, RZ, RZ, -0x1 ;  /* 0xffffffffff167424 */ /* 0x000fe200078e00ff */
[----:B------:R-:W-:Y:S01]  /*6e60*/  PRMT R10, RZ, 0x7610, R10 ;  /* 0x00007610ff0a7816 */ /* 0x000fe2000000000a */
[----:B------:R-:W-:Y:S01]  /*6e70*/  IMAD.MOV.U32 R18, RZ, RZ, -0x1 ;  /* 0xffffffffff127424 */ /* 0x000fe200078e00ff */
[----:B------:R-:W-:Y:S01]  /*6e80*/  ISETP.LT.U32.AND P1, PT, R8, 0x9, P1 ;  /* 0x000000090800780c */ /* 0x000fe20000f21070 */
[----:B------:R-:W-:Y:S01]  /*6e90*/  IMAD.MOV.U32 R19, RZ, RZ, -0x1 ;  /* 0xffffffffff137424 */ /* 0x000fe200078e00ff */
[----:B------:R-:W-:Y:S01]  /*6ea0*/  PLOP3.LUT P3, PT, PT, PT, UP0, 0x80, 0x0 ;  /* 0x000000000000781c */ /* 0x000fe20003f6f008 */
[----:B------:R-:W0:Y:S01]  /*6eb0*/  @P4 S2R R5, SR_CgaCtaId ;  /* 0x0000000000054919 */ /* 0x000e220000008800 */
[----:B------:R-:W-:-:S04]  /*6ec0*/  @P4 MOV R4, 0x400 ;  /* 0x0000040000044802 */ /* 0x000fc80000000f00 */
[----:B0-----:R-:W-:Y:S01]  /*6ed0*/  @P4 LEA R6, R5, R4, 0x18 ;  /* 0x0000000405064211 */ /* 0x001fe200078ec0ff */
[----:B------:R-:W-:Y:S01]  /*6ee0*/  IMAD.WIDE.U32 R4, R7, 0x38e38e39, RZ ;  /* 0x38e38e3907047825 */ /* 0x000fe200078e00ff */
[----:B------:R-:W-:Y:S02]  /*6ef0*/  SEL R4, RZ, 0x1, !P1 ;  /* 0x00000001ff047807 */ /* 0x000fe40004800000 */
[----:B------:R0:W-:Y:S02]  /*6f00*/  @P4 SYNCS.ARRIVE.TRANS64.A1T0 RZ, [R6+URZ+0xc8], RZ ;  /* 0x0000c8ff06ff49a7 */ /* 0x0001e4000810003f */
[----:B------:R-:W-:Y:S02]  /*6f10*/  LOP3.LUT R3, R3, R4, RZ, 0x3c, !PT ;  /* 0x0000000403037212 */ /* 0x000fe400078e3cff */
[----:B------:R-:W-:Y:S02]  /*6f20*/  PRMT R4, RZ, 0x7610, R4 ;  /* 0x00007610ff047816 */ /* 0x000fe40000000004 */
[----:B0-----:R-:W-:-:S04]  /*6f30*/  SHF.R.U32.HI R6, RZ, 0x1, R5 ;  /* 0x00000001ff067819 */ /* 0x001fc80000011605 */
[----:B------:R-:W-:Y:S01]  /*6f40*/  @P3 LOP3.LUT R3, R3, 0x1, R6, 0x78, !PT ;  /* 0x0000000103033812 */ /* 0x000fe200078e7806 */
[----:B------:R-:W-:Y:S01]  /*6f50*/  IMAD R8, R6, -0x9, R7 ;  /* 0xfffffff706087824 */ /* 0x000fe200078e0207 */
[----:B--2---:R-:W-:-:S04]  /*6f60*/  IADD3 R16, P4, R16, R20, RZ ;  /* 0x0000001410107210 */ /* 0x004fc80007f9e0ff */
[----:B------:R-:W-:Y:S01]  /*6f70*/  ISETP.GE.U32.AND P1, PT, R16, UR4, PT ;  /* 0x0000000410007c0c */ /* 0x000fe2000bf26070 */
[----:B------:R-:W-:-:S05]  /*6f80*/  IMAD.X R17, R17, 0x1, R0, P4 ;  /* 0x0000000111117824 */ /* 0x000fca00020e0600 */
[----:B------:R-:W-:-:S13]  /*6f90*/  ISETP.GE.U32.AND.EX P1, PT, R17, UR5, PT, P1 ;  /* 0x0000000511007c0c */ /* 0x000fda000bf26110 */
[----:B------:R-:W-:Y:S05]  /*6fa0*/  @P1 BRA `(.L_x_173) ;  /* 0x00000004004c1947 */ /* 0x000fea0003800000 */
[----:B------:R-:W0:Y:S01]  /*6fb0*/  S2R R12, SR_CTAID.X ;  /* 0x00000000000c7919 */ /* 0x000e220000002500 */
[----:B------:R-:W-:Y:S01]  /*6fc0*/  ULDC.64 UR4, c[0x0][0x628] ;  /* 0x00018a0000047ab9 */ /* 0x000fe20000000a00 */
[----:B------:R-:W1:Y:S01]  /*6fd0*/  LDC R13, c[0x0][0x144] ;  /* 0x00005100ff0d7b82 */ /* 0x000e620000000800 */
[----:B------:R-:W-:Y:S01]  /*6fe0*/  ISETP.NE.U32.AND P1, PT, RZ, UR4, PT ;  /* 0x00000004ff007c0c */ /* 0x000fe2000bf25070 */
[----:B------:R-:W2:Y:S01]  /*6ff0*/  S2R R11, SR_CTAID.Y ;  /* 0x00000000000b7919 */ /* 0x000ea20000002600 */
[----:B------:R-:W-:Y:S01]  /*7000*/  ULDC UR6, c[0x0][0x150] ;  /* 0x0000540000067ab9 */ /* 0x000fe20000000800 */
[----:B------:R-:W-:Y:S01]  /*7010*/  ULDC UR7, c[0x0][0x630] ;  /* 0x00018c0000077ab9 */ /* 0x000fe20000000800 */
[----:B------:R-:W-:Y:S01]  /*7020*/  ISETP.NE.AND.EX P1, PT, RZ, UR5, PT, P1 ;  /* 0x00000005ff007c0c */ /* 0x000fe2000bf25310 */
[----:B------:R-:W-:Y:S01]  /*7030*/  IMAD.MOV.U32 R4, RZ, RZ, R16 ;  /* 0x000000ffff047224 */ /* 0x000fe200078e0010 */
[----:B0-----:R-:W-:-:S05]  /*7040*/  I2FP.F32.U32 R5, R12 ;  /* 0x0000000c00057245 */ /* 0x001fca0000201000 */
[----:B------:R-:W-:Y:S01]  /*7050*/  FMUL R14, R5, UR6 ;  /* 0x00000006050e7c20 */ /* 0x000fe20008400000 */
[----:B------:R-:W-:-:S05]  /*7060*/  IMAD.MOV.U32 R5, RZ, RZ, R17 ;  /* 0x000000ffff057224 */ /* 0x000fca00078e0011 */
[----:B--2---:R-:W-:Y:S05]  /*7070*/  @!P1 BRA `(.L_x_174) ;  /* 0x0000000000289947 */ /* 0x004fea0003800000 */
[----:B------:R-:W-:Y:S02]  /*7080*/  ULDC UR6, c[0x0][0x634] ;  /* 0x00018d0000067ab9 */ /* 0x000fe40000000800 */
[----:B------:R-:W-:-:S05]  /*7090*/  IADD3 R5, P1, R16, UR6, RZ ;  /* 0x0000000610057c10 */ /* 0x000fca000ff3e0ff */
[----:B------:R-:W-:-:S04]  /*70a0*/  IMAD.X R15, RZ, RZ, R17, P1 ;  /* 0x000000ffff0f7224 */ /* 0x000fc800008e0611 */
[----:B------:R-:W-:-:S04]  /*70b0*/  IMAD.WIDE.U32 R6, R15, UR4, RZ ;  /* 0x000000040f067c25 */ /* 0x000fc8000f8e00ff */
[----:B------:R-:W-:-:S04]  /*70c0*/  IMAD.WIDE.U32 R6, P1, R5, UR5, R6 ;  /* 0x0000000505067c25 */ /* 0x000fc8000f820006 */
[----:B------:R-:W-:-:S04]  /*70d0*/  IMAD.WIDE.U32 R4, R5, UR4, RZ ;  /* 0x0000000405047c25 */ /* 0x000fc8000f8e00ff */
[----:B------:R-:W-:Y:S01]  /*70e0*/  IMAD.MOV.U32 R4, RZ, RZ, R7 ;  /* 0x000000ffff047224 */ /* 0x000fe200078e0007 */
[----:B------:R-:W-:Y:S01]  /*70f0*/  IADD3 RZ, P3, R5, R6, RZ ;  /* 0x0000000605ff7210 */ /* 0x000fe20007f7e0ff */
[----:B------:R-:W-:-:S04]  /*7100*/  IMAD.X R5, RZ, RZ, RZ, P1 ;  /* 0x000000ffff057224 */ /* 0x000fc800008e06ff */
[----:B------:R-:W-:-:S08]  /*7110*/  IMAD.WIDE.U32.X R4, R15, UR5, R4, P3 ;  /* 0x000000050f047c25 */ /* 0x000fd000098e0404 */
.L_x_174:
[--C-:B------:R-:W-:Y:S01]  /*7120*/  SHF.R.U64 R19, R4, UR7, R5.reuse ;  /* 0x0000000704137c19 */ /* 0x100fe20008001205 */
[----:B------:R-:W0:Y:S01]  /*7130*/  F2I.U32.TRUNC.NTZ R14, R14 ;  /* 0x0000000e000e7305 */ /* 0x000e22000020f000 */
[----:B------:R-:W-:Y:S01]  /*7140*/  SHF.R.U32.HI R4, RZ, UR7, R5 ;  /* 0x00000007ff047c19 */ /* 0x000fe20008011605 */
[----:B------:R-:W-:Y:S01]  /*7150*/  ULDC.64 UR4, c[0x0][0x620] ;  /* 0x0001880000047ab9 */ /* 0x000fe20000000a00 */
[----:B------:R-:W-:Y:S01]  /*7160*/  IADD3 R7, P1, RZ, -R19, RZ ;  /* 0x80000013ff077210 */ /* 0x000fe20007f3e0ff */
[----:B------:R-:W-:Y:S01]  /*7170*/  ULDC.64 UR6, c[0x0][0x640] ;  /* 0x0001900000067ab9 */ /* 0x000fe20000000a00 */
[----:B------:R-:W2:Y:S03]  /*7180*/  LDC R18, c[0x0][0x148] ;  /* 0x00005200ff127b82 */ /* 0x000ea60000000800 */
[----:B------:R-:W-:Y:S01]  /*7190*/  IMAD.X R4, RZ, RZ, ~R4, P1 ;  /* 0x000000ffff047224 */ /* 0x000fe200008e0e04 */
[----:B------:R-:W-:-:S03]  /*71a0*/  ISETP.NE.U32.AND P1, PT, RZ, UR6, PT ;  /* 0x00000006ff007c0c */ /* 0x000fc6000bf25070 */
[----:B------:R-:W-:Y:S01]  /*71b0*/  IMAD R6, R4, UR4, RZ ;  /* 0x0000000404067c24 */ /* 0x000fe2000f8e02ff */
[----:B------:R-:W-:Y:S01]  /*71c0*/  ISETP.NE.AND.EX P1, PT, RZ, UR7, PT, P1 ;  /* 0x00000007ff007c0c */ /* 0x000fe2000bf25310 */
[----:B------:R-:W-:Y:S01]  /*71d0*/  IMAD.WIDE.U32 R4, R7, UR4, R16 ;  /* 0x0000000407047c25 */ /* 0x000fe2000f8e0010 */
[----:B------:R-:W-:-:S03]  /*71e0*/  ULDC UR4, c[0x0][0x618] ;  /* 0x0001860000047ab9 */ /* 0x000fc60000000800 */
[----:B------:R-:W-:Y:S01]  /*71f0*/  IMAD R7, R7, UR5, R6 ;  /* 0x0000000507077c24 */ /* 0x000fe2000f8e0206 */
[----:B------:R-:W-:Y:S01]  /*7200*/  ULDC UR5, c[0x0][0x154] ;  /* 0x0000550000057ab9 */ /* 0x000fe20000000800 */
[----:B0-----:R-:W-:Y:S02]  /*7210*/  IMAD.MOV R6, RZ, RZ, -R14 ;  /* 0x000000ffff067224 */ /* 0x001fe400078e0a0e */
[----:B------:R-:W-:Y:S02]  /*7220*/  IMAD.IADD R5, R5, 0x1, R7 ;  /* 0x0000000105057824 */ /* 0x000fe400078e0207 */
[----:B-1----:R-:W-:Y:S01]  /*7230*/  IMAD R12, R13, R6, R12 ;  /* 0x000000060d0c7224 */ /* 0x002fe200078e020c */
[----:B------:R-:W-:Y:S02]  /*7240*/  I2FP.F32.U32 R6, R11 ;  /* 0x0000000b00067245 */ /* 0x000fe40000201000 */
[--C-:B------:R-:W-:Y:S02]  /*7250*/  SHF.R.U64 R13, R4, UR4, R5.reuse ;  /* 0x00000004040d7c19 */ /* 0x100fe40008001205 */
[----:B------:R-:W-:Y:S01]  /*7260*/  SHF.R.U32.HI R4, RZ, UR4, R5 ;  /* 0x00000004ff047c19 */ /* 0x000fe20008011605 */
[----:B------:R-:W-:Y:S01]  /*7270*/  FMUL R6, R6, UR5 ;  /* 0x0000000506067c20 */ /* 0x000fe20008400000 */
[----:B------:R-:W-:-:S02]  /*7280*/  ULDC UR4, c[0x0][0x608] ;  /* 0x0001820000047ab9 */ /* 0x000fc40000000800 */
[--C-:B------:R-:W-:Y:S01]  /*7290*/  SHF.R.U64 R15, R13, UR4, R4.reuse ;  /* 0x000000040d0f7c19 */ /* 0x100fe20008001204 */
[----:B------:R0:W1:Y:S01]  /*72a0*/  F2I.U32.TRUNC.NTZ R20, R6 ;  /* 0x0000000600147305 */ /* 0x000062000020f000 */
[----:B------:R-:W-:Y:S01]  /*72b0*/  SHF.R.U32.HI R4, RZ, UR4, R4 ;  /* 0x00000004ff047c19 */ /* 0x000fe20008011604 */
[----:B------:R-:W-:-:S03]  /*72c0*/  ULDC UR4, c[0x0][0x658] ;  /* 0x0001960000047ab9 */ /* 0x000fc60000000800 */
[--C-:B------:R-:W-:Y:S02]  /*72d0*/  SHF.R.U64 R14, R15, UR4, R4.reuse ;  /* 0x000000040f0e7c19 */ /* 0x100fe40008001204 */
[----:B------:R-:W-:-:S03]  /*72e0*/  SHF.R.U32.HI R21, RZ, UR4, R4 ;  /* 0x00000004ff157c19 */ /* 0x000fc60008011604 */
[----:B------:R-:W-:Y:S02]  /*72f0*/  IMAD.MOV.U32 R4, RZ, RZ, R14 ;  /* 0x000000ffff047224 */ /* 0x000fe400078e000e */
[----:B------:R-:W-:Y:S01]  /*7300*/  IMAD.MOV.U32 R5, RZ, RZ, R21 ;  /* 0x000000ffff057224 */ /* 0x000fe200078e0015 */
[----:B0-----:R-:W-:Y:S06]  /*7310*/  @!P1 BRA `(.L_x_175) ;  /* 0x0000000000289947 */ /* 0x001fec0003800000 */
        /* <DEDUP_REMOVED lines=10> */
.L_x_175:
[----:B------:R-:W-:Y:S01]  /*73c0*/  ISETP.NE.AND P1, PT, R2, 0x1, PT ;  /* 0x000000010200780c */ /* 0x000fe20003f25270 */
[----:B------:R-:W-:Y:S01]  /*73d0*/  ULDC UR4, c[0x0][0x648] ;  /* 0x0001920000047ab9 */ /* 0x000fe20000000800 */
[----:B------:R-:W-:Y:S01]  /*73e0*/  LOP3.LUT R15, R15, UR14, RZ, 0xc0, !PT ;  /* 0x0000000e0f0f7c12 */ /* 0x000fe2000f8ec0ff */
[----:B-1----:R-:W-:Y:S01]  /*73f0*/  IMAD.MOV R20, RZ, RZ, -R20 ;  /* 0x000000ffff147224 */ /* 0x002fe200078e0a14 */
[----:B------:R-:W-:Y:S01]  /*7400*/  SHF.R.U64 R4, R4, UR4, R5 ;  /* 0x0000000404047c19 */ /* 0x000fe20008001205 */
[----:B------:R-:W-:Y:S01]  /*7410*/  ULDC UR4, c[0x0][0x638] ;  /* 0x00018e0000047ab9 */ /* 0x000fe20000000800 */
[----:B------:R-:W-:Y:S01]  /*7420*/  LOP3.LUT R13, R13, UR13, RZ, 0xc0, !PT ;  /* 0x0000000d0d0d7c12 */ /* 0x000fe2000f8ec0ff */
[----:B------:R-:W-:Y:S02]  /*7430*/  ULDC UR5, c[0x0][0x610] ;  /* 0x0001840000057ab9 */ /* 0x000fe40000000800 */
[----:B------:R-:W-:Y:S02]  /*7440*/  IMAD.MOV R5, RZ, RZ, -R4 ;  /* 0x000000ffff057224 */ /* 0x000fe400078e0a04 */
[----:B------:R-:W-:-:S02]  /*7450*/  IMAD R15, R4, UR15, R15 ;  /* 0x0000000f040f7c24 */ /* 0x000fc4000f8e020f */
[----:B--2---:R-:W-:Y:S02]  /*7460*/  @P1 IMAD R12, R18, R20, R11 ;  /* 0x00000014120c1224 */ /* 0x004fe400078e020b */
[----:B------:R-:W-:Y:S01]  /*7470*/  IMAD R14, R5, UR4, R14 ;  /* 0x00000004050e7c24 */ /* 0x000fe2000f8e020e */
[----:B------:R-:W-:Y:S01]  /*7480*/  ULDC UR4, c[0x0][0x600] ;  /* 0x0001800000047ab9 */ /* 0x000fe20000000800 */
[----:B------:R-:W-:Y:S02]  /*7490*/  IMAD R12, R15, UR5, R12 ;  /* 0x000000050f0c7c24 */ /* 0x000fe4000f8e020c */
[----:B------:R-:W-:Y:S02]  /*74a0*/  IMAD R5, R14, UR4, R13 ;  /* 0x000000040e057c24 */ /* 0x000fe4000f8e020d */
[----:B------:R-:W-:-:S03]  /*74b0*/  IMAD.MOV.U32 R4, RZ, RZ, 0x1 ;  /* 0x00000001ff047424 */ /* 0x000fc600078e00ff */
[----:B------:R-:W-:Y:S02]  /*74c0*/  SEL R18, R5, R12, !P1 ;  /* 0x0000000c05127207 */ /* 0x000fe40004800000 */
[----:B------:R-:W-:-:S07]  /*74d0*/  SEL R22, R12, R5, !P1 ;  /* 0x000000050c167207 */ /* 0x000fce0004800000 */
.L_x_173:
[----:B------:R-:W-:Y:S05]  /*74e0*/  BSYNC B1 ;  /* 0x0000000000017941 */ /* 0x000fea0003800000 */
.L_x_172:
[----:B------:R-:W-:-:S13]  /*74f0*/  LOP3.LUT P1, RZ, R4, 0xff, RZ, 0xc0, !PT ;  /* 0x000000ff04ff7812 */ /* 0x000fda000782c0ff */
[----:B------:R-:W-:Y:S05]  /*7500*/  @P1 BRA `(.L_x_176) ;  /* 0xfffffff400201947 */ /* 0x000fea000383ffff */
[----:B------:R-:W-:Y:S05]  /*7510*/  BSYNC B0 ;  /* 0x0000000000007941 */ /* 0x000fea0003800000 */
.L_x_164:
[----:B------:R-:W-:-:S03]  /*7520*/  UMOV UR4, 0xffffffff ;  /* 0xffffffff00047882 */ /* 0x000fc60000000000 */
[----:B------:R-:W-:Y:S05]  /*7530*/  BRA.DIV UR4, `(.L_x_177) ;  /* 0x0000000604fc7947 */ /* 0x000fea000b800000 */
[----:B------:R-:W-:-:S13]  /*7540*/  ELECT P6, URZ, PT ;  /* 0x00000000003f782f */ /* 0x000fda00038c0000 */
.L_x_198:
[----:B------:R-:W-:Y:S04]  /*7550*/  BSSY B0, `(.L_x_178) ;  /* 0x0000058000007945 */ /* 0x000fe80003800000 */
[----:B------:R-:W-:Y:S05]  /*7560*/  @!P6 BRA `(.L_x_179) ;  /* 0x000000040058e947 */ /* 0x000fea0003800000 */
[----:B------:R-:W-:-:S04]  /*7570*/  LOP3.LUT R23, R23, 0x2, RZ, 0xfc, !PT ;  /* 0x0000000217177812 */ /* 0x000fc800078efcff */
[----:B------:R-:W-:-:S13]  /*7580*/  ISETP.NE.AND P0, PT, R23, 0x3, PT ;  /* 0x000000031700780c */ /* 0x000fda0003f05270 */
[----:B------:R-:W-:Y:S05]  /*7590*/  @!P0 BRA `(.L_x_180) ;  /* 0x0000000000048947 */ /* 0x000fea0003800000 */
[----:B------:R-:W-:Y:S01]  /*75a0*/  BPT.TRAP 0x1 ;  /* 0x000000040000795c */ /* 0x000fe20000300000 */
.L_x_180:
[----:B------:R-:W0:Y:S01]  /*75b0*/  S2R R5, SR_CgaCtaId ;  /* 0x0000000000057919 */ /* 0x000e220000008800 */
[----:B------:R-:W-:Y:S02]  /*75c0*/  MOV R0, 0x400 ;  /* 0x0000040000007802 */ /* 0x000fe40000000f00 */
[----:B------:R-:W-:Y:S02]  /*75d0*/  SHF.L.U32 R2, R3, 0x1f, RZ ;  /* 0x0000001f03027819 */ /* 0x000fe400000006ff */
[----:B0-----:R-:W-:-:S05]  /*75e0*/  LEA R5, R5, R0, 0x18 ;  /* 0x0000000005057211 */ /* 0x001fca00078ec0ff */
[----:B------:R-:W-:-:S04]  /*75f0*/  VIADD R5, R5, 0x48 ;  /* 0x0000004805057836 */ /* 0x000fc80000000000 */
[C---:B------:R-:W-:Y:S02]  /*7600*/  IMAD R7, R8.reuse, 0x8, R5 ;  /* 0x0000000808077824 */ /* 0x040fe400078e0205 */
[----:B------:R-:W-:Y:S02]  /*7610*/  VIADD R8, R8, 0x1 ;  /* 0x0000000108087836 */ /* 0x000fe40000000000 */
[----:B------:R-:W0:Y:S03]  /*7620*/  SYNCS.PHASECHK.TRANS64.TRYWAIT P0, [R7+URZ], R2 ;  /* 0x00000002070075a7 */ /* 0x000e26000800017f */
[----:B------:R-:W-:-:S04]  /*7630*/  ISETP.NE.AND P1, PT, R8, 0x9, PT ;  /* 0x000000090800780c */ /* 0x000fc80003f25270 */
[----:B------:R-:W-:Y:S02]  /*7640*/  SEL R0, RZ, 0x1, P1 ;  /* 0x00000001ff007807 */ /* 0x000fe40000800000 */
[----:B------:R-:W-:Y:S02]  /*7650*/  SEL R8, R8, RZ, P1 ;  /* 0x000000ff08087207 */ /* 0x000fe40000800000 */
[----:B------:R-:W-:-:S03]  /*7660*/  LOP3.LUT R9, R3, R0, RZ, 0x3c, !PT ;  /* 0x0000000003097212 */ /* 0x000fc600078e3cff */
[----:B------:R-:W-:Y:S01]  /*7670*/  IMAD R6, R8, 0x8, R5 ;  /* 0x0000000808067824 */ /* 0x000fe200078e0205 */
[----:B------:R-:W-:Y:S01]  /*7680*/  SHF.L.U32 R3, R9, 0x1f, RZ ;  /* 0x0000001f09037819 */ /* 0x000fe200000006ff */
[----:B0-----:R-:W-:Y:S06]  /*7690*/  @!P0 BRA `(.L_x_181) ;  /* 0x0000000400c48947 */ /* 0x001fec0003800000 */
.L_x_199:
[----:B------:R-:W1:Y:S01]  /*76a0*/  SYNCS.PHASECHK.TRANS64.TRYWAIT P0, [R6+URZ], R3 ;  /* 0x00000003060075a7 */ /* 0x000e62000800017f */
[----:B------:R-:W-:-:S05]  /*76b0*/  VIADD R0, R8, 0x1 ;  /* 0x0000000108007836 */ /* 0x000fca0000000000 */
[----:B------:R-:W-:-:S04]  /*76c0*/  ISETP.NE.AND P1, PT, R0, 0x9, PT ;  /* 0x000000090000780c */ /* 0x000fc80003f25270 */
[----:B0-----:R-:W-:Y:S02]  /*76d0*/  SEL R2, RZ, 0x1, P1 ;  /* 0x00000001ff027807 */ /* 0x001fe40000800000 */
[----:B------:R-:W-:Y:S02]  /*76e0*/  SEL R0, R0, RZ, P1 ;  /* 0x000000ff00007207 */ /* 0x000fe40000800000 */
[----:B------:R-:W-:-:S03]  /*76f0*/  LOP3.LUT R9, R9, R2, RZ, 0x3c, !PT ;  /* 0x0000000209097212 */ /* 0x000fc600078e3cff */
[----:B------:R-:W-:Y:S01]  /*7700*/  IMAD R7, R0, 0x8, R5 ;  /* 0x0000000800077824 */ /* 0x000fe200078e0205 */
[----:B------:R-:W-:Y:S01]  /*7710*/  SHF.L.U32 R4, R9, 0x1f, RZ ;  /* 0x0000001f09047819 */ /* 0x000fe200000006ff */
[----:B-1----:R-:W-:Y:S06]  /*7720*/  @!P0 BRA `(.L_x_182) ;  /* 0x0000000400b48947 */ /* 0x002fec0003800000 */
.L_x_200:
[----:B------:R-:W1:Y:S01]  /*7730*/  SYNCS.PHASECHK.TRANS64.TRYWAIT P0, [R7+URZ], R4 ;  /* 0x00000004070075a7 */ /* 0x000e62000800017f */
[----:B------:R-:W-:-:S05]  /*7740*/  VIADD R0, R0, 0x1 ;  /* 0x0000000100007836 */ /* 0x000fca0000000000 */
[----:B------:R-:W-:-:S04]  /*7750*/  ISETP.NE.AND P1, PT, R0, 0x9, PT ;  /* 0x000000090000780c */ /* 0x000fc80003f25270 */
[----:B------:R-:W-:Y:S02]  /*7760*/  SEL R2, RZ, 0x1, P1 ;  /* 0x00000001ff027807 */ /* 0x000fe40000800000 */
[----:B------:R-:W-:Y:S02]  /*7770*/  SEL R0, R0, RZ, P1 ;  /* 0x000000ff00007207 */ /* 0x000fe40000800000 */
[----:B------:R-:W-:-:S03]  /*7780*/  LOP3.LUT R9, R9, R2, RZ, 0x3c, !PT ;  /* 0x0000000209097212 */ /* 0x000fc600078e3cff */
[----:B0-----:R-:W-:Y:S01]  /*7790*/  IMAD R6, R0, 0x8, R5 ;  /* 0x0000000800067824 */ /* 0x001fe200078e0205 */
[----:B------:R-:W-:Y:S01]  /*77a0*/  SHF.L.U32 R3, R9, 0x1f, RZ ;  /* 0x0000001f09037819 */ /* 0x000fe200000006ff */
[----:B-1----:R-:W-:Y:S06]  /*77b0*/  @!P0 BRA `(.L_x_183) ;  /* 0x0000000400a48947 */ /* 0x002fec0003800000 */
.L_x_201:
        /* <DEDUP_REMOVED lines=9> */
.L_x_202:
        /* <DEDUP_REMOVED lines=9> */
.L_x_203:
        /* <DEDUP_REMOVED lines=9> */
.L_x_204:
        /* <DEDUP_REMOVED lines=9> */
.L_x_205:
[----:B------:R-:W1:Y:S01]  /*7a00*/  SYNCS.PHASECHK.TRANS64.TRYWAIT P0, [R6+URZ], R3 ;  /* 0x00000003060075a7 */ /* 0x000e62000800017f */
[----:B------:R-:W-:-:S05]  /*7a10*/  VIADD R0, R0, 0x1 ;  /* 0x0000000100007836 */ /* 0x000fca0000000000 */
[----:B------:R-:W-:-:S04]  /*7a20*/  ISETP.NE.AND P1, PT, R0, 0x9, PT ;  /* 0x000000090000780c */ /* 0x000fc80003f25270 */
[----:B------:R-:W-:Y:S02]  /*7a30*/  SEL R2, RZ, 0x1, P1 ;  /* 0x00000001ff027807 */ /* 0x000fe40000800000 */
[----:B------:R-:W-:Y:S02]  /*7a40*/  SEL R0, R0, RZ, P1 ;  /* 0x000000ff00007207 */ /* 0x000fe40000800000 */
[----:B------:R-:W-:Y:S01]  /*7a50*/  LOP3.LUT R2, R9, R2, RZ, 0x3c, !PT ;  /* 0x0000000209027212 */ /* 0x000fe200078e3cff */
[----:B-1----:R-:W-:Y:S06]  /*7a60*/  @!P0 BRA `(.L_x_188) ;  /* 0x00000004005c8947 */ /* 0x002fec0003800000 */
.L_x_206:
[----:B------:R-:W-:Y:S01]  /*7a70*/  IMAD R5, R0, 0x8, R5 ;  /* 0x0000000800057824 */ /* 0x000fe200078e0205 */
[----:B------:R-:W-:-:S07]  /*7a80*/  SHF.L.U32 R0, R2, 0x1f, RZ ;  /* 0x0000001f02007819 */ /* 0x000fce00000006ff */
.L_x_189:
[----:B--2---:R2:W3:Y:S02]  /*7a90*/  SYNCS.PHASECHK.TRANS64.TRYWAIT P0, [R5+URZ], R0 ;  /* 0x00000000050075a7 */ /* 0x0044e4000800017f */
[----:B---3--:R-:W-:Y:S05]  /*7aa0*/  @!P0 NANOSLEEP.SYNCS 0x989680 ;  /* 0x009896800000895d */ /* 0x008fea0003900000 */
[----:B------:R-:W3:Y:S02]  /*7ab0*/  @!P0 SYNCS.PHASECHK.TRANS64 P0, [R5+URZ], R0 ;  /* 0x00000000050085a7 */ /* 0x000ee4000800007f */
[----:B---3--:R-:W-:Y:S05]  /*7ac0*/  @!P0 BRA `(.L_x_189) ;  /* 0xfffffffc00f08947 */ /* 0x008fea000383ffff */
.L_x_179:
[----:B------:R-:W-:Y:S05]  /*7ad0*/  BSYNC B0 ;  /* 0x0000000000007941 */ /* 0x000fea0003800000 */
.L_x_178:
[----:B------:R-:W-:Y:S05]  /*7ae0*/  EXIT ;  /* 0x000000000000794d */ /* 0x000fea0003800000 */
.L_x_16:
[----:B0-----:R-:W-:-:S04]  /*7af0*/  IMAD.U32 R3, RZ, RZ, UR43 ;  /* 0x0000002bff037e24 */ /* 0x001fc8000f8e00ff */
[----:B------:R0:W1:Y:S03]  /*7b00*/  SYNCS.PHASECHK.TRANS64.TRYWAIT P0, [R3+URZ+-0x8], R0 ;  /* 0xfffff800030075a7 */ /* 0x000066000800017f */
[----:B-1----:R-:W-:Y:S05]  /*7b10*/  @!P0 NANOSLEEP.SYNCS 0x989680 ;  /* 0x009896800000895d */ /* 0x002fea0003900000 */
[----:B------:R-:W1:Y:S02]  /*7b20*/  @!P0 SYNCS.PHASECHK.TRANS64 P0, [R3+URZ+-0x8], R0 ;  /* 0xfffff800030085a7 */ /* 0x000e64000800007f */
[----:B-1----:R-:W-:Y:S05]  /*7b30*/  @!P0 BRA `(.L_x_16) ;  /* 0xfffffffc00ec8947 */ /* 0x002fea000383ffff */
[----:B------:R-:W-:Y:S05]  /*7b40*/  BRA `(.L_x_190) ;  /* 0xffffff9800b47947 */ /* 0x000fea000383ffff */
.L_x_21:
[----:B-1----:R1:W2:Y:S02]  /*7b50*/  SYNCS.PHASECHK.TRANS64.TRYWAIT P1, [R3+URZ], R0 ;  /* 0x00000000030075a7 */ /* 0x0022a4000802017f */
[----:B--2---:R-:W-:Y:S05]  /*7b60*/  @!P1 NANOSLEEP.SYNCS 0x989680 ;  /* 0x009896800000995d */ /* 0x004fea0003900000 */
[----:B------:R-:W2:Y:S02]  /*7b70*/  @!P1 SYNCS.PHASECHK.TRANS64 P1, [R3+URZ], R0 ;  /* 0x00000000030095a7 */ /* 0x000ea4000802007f */
[----:B--2---:R-:W-:Y:S05]  /*7b80*/  @!P1 BRA `(.L_x_21) ;  /* 0xfffffffc00f09947 */ /* 0x004fea000383ffff */
[----:B------:R-:W-:Y:S05]  /*7b90*/  BRA `(.L_x_20) ;  /* 0xffffff9c00287947 */ /* 0x000fea000383ffff */
.L_x_26:
[----:B-1----:R-:W-:-:S04]  /*7ba0*/  IMAD.U32 R4, RZ, RZ, UR4 ;  /* 0x00000004ff047e24 */ /* 0x002fc8000f8e00ff */
[----:B------:R1:W2:Y:S03]  /*7bb0*/  SYNCS.PHASECHK.TRANS64.TRYWAIT P1, [R4+URZ], R3 ;  /* 0x00000003040075a7 */ /* 0x0002a6000802017f */
[----:B--2---:R-:W-:Y:S05]  /*7bc0*/  @!P1 NANOSLEEP.SYNCS 0x989680 ;  /* 0x009896800000995d */ /* 0x004fea0003900000 */
[----:B------:R-:W2:Y:S02]  /*7bd0*/  @!P1 SYNCS.PHASECHK.TRANS64 P1, [R4+URZ], R3 ;  /* 0x00000003040095a7 */ /* 0x000ea4000802007f */
[----:B--2---:R-:W-:Y:S05]  /*7be0*/  @!P1 BRA `(.L_x_26) ;  /* 0xfffffffc00ec9947 */ /* 0x004fea000383ffff */
[----:B------:R-:W-:Y:S05]  /*7bf0*/  BRA `(.L_x_25) ;  /* 0xffffff9c00f87947 */ /* 0x000fea000383ffff */
.L_x_32:
[----:B0-----:R-:W-:-:S04]  /*7c00*/  IMAD.U32 R3, RZ, RZ, UR43 ;  /* 0x0000002bff037e24 */ /* 0x001fc8000f8e00ff */
[----:B------:R0:W1:Y:S03]  /*7c10*/  SYNCS.PHASECHK.TRANS64.TRYWAIT P0, [R3+URZ+0x8], R0 ;  /* 0x00000800030075a7 */ /* 0x000066000800017f */
[----:B-1----:R-:W-:Y:S05]  /*7c20*/  @!P0 NANOSLEEP.SYNCS 0x989680 ;  /* 0x009896800000895d */ /* 0x002fea0003900000 */
[----:B------:R-:W1:Y:S02]  /*7c30*/  @!P0 SYNCS.PHASECHK.TRANS64 P0, [R3+URZ+0x8], R0 ;  /* 0x00000800030085a7 */ /* 0x000e64000800007f */
[----:B-1----:R-:W-:Y:S05]  /*7c40*/  @!P0 BRA `(.L_x_32) ;  /* 0xfffffffc00ec8947 */ /* 0x002fea000383ffff */
[----:B------:R-:W-:Y:S05]  /*7c50*/  BRA `(.L_x_191) ;  /* 0xffffffa400247947 */ /* 0x000fea000383ffff */
.L_x_165:
[----:B------:R-:W-:Y:S01]  /*7c60*/  BSSY B1, `(.L_x_192) ;  /* 0x0000006000017945 */ /* 0x000fe20003800000 */
[----:B------:R-:W-:-:S07]  /*7c70*/  IMAD.MOV.U32 R15, RZ, RZ, -0x1 ;  /* 0xffffffffff0f7424 */ /* 0x000fce00078e00ff */
[----:B-----5:R-:W-:Y:S05]  /*7c80*/  WARPSYNC.COLLECTIVE R15, `(.L_x_193) ;  /* 0x000000000f0c7348 */ /* 0x020fea0003c00000 */
[----:B------:R-:W-:Y:S02]  /*7c90*/  ELECT P6, UR62, PT ;  /* 0x00000000003e782f */ /* 0x000fe400038c0000 */
[----:B------:R-:W-:Y:S01]  /*7ca0*/  MOV R14, UR62 ;  /* 0x0000003e000e7c02 */ /* 0x000fe20008000f00 */
[----:B-----5:R-:W-:Y:S10]  /*7cb0*/  ENDCOLLECTIVE ;  /* 0x000000000000791b */ /* 0x020ff40003800000 */
.L_x_193:
[----:B------:R-:W-:Y:S05]  /*7cc0*/  BSYNC B1 ;  /* 0x0000000000017941 */ /* 0x000fea0003800000 */
.L_x_192:
[----:B------:R-:W-:Y:S05]  /*7cd0*/  BRA `(.L_x_194) ;  /* 0xffffffec00387947 */ /* 0x000fea000383ffff */
.L_x_168:
[----:B-1----:R1:W2:Y:S02]  /*7ce0*/  SYNCS.PHASECHK.TRANS64.TRYWAIT P1, [R11+URZ+0x48], R6 ;  /* 0x000048060b0075a7 */ /* 0x0022a4000802017f */
[----:B--2---:R-:W-:Y:S05]  /*7cf0*/  @!P1 NANOSLEEP.SYNCS 0x989680 ;  /* 0x009896800000995d */ /* 0x004fea0003900000 */
[----:B------:R-:W2:Y:S02]  /*7d00*/  @!P1 SYNCS.PHASECHK.TRANS64 P1, [R11+URZ+0x48], R6 ;  /* 0x000048060b0095a7 */ /* 0x000ea4000802007f */
[----:B--2---:R-:W-:Y:S05]  /*7d10*/  @!P1 BRA `(.L_x_168) ;  /* 0xfffffffc00f09947 */ /* 0x004fea000383ffff */
[----:B------:R-:W-:Y:S05]  /*7d20*/  BRA `(.L_x_195) ;  /* 0xffffffec00747947 */ /* 0x000fea000383ffff */
.L_x_177:
[----:B------:R-:W-:Y:S01]  /*7d30*/  BSSY B0, `(.L_x_196) ;  /* 0x0000006000007945 */ /* 0x000fe20003800000 */
[----:B------:R-:W-:-:S07]  /*7d40*/  IMAD.MOV.U32 R15, RZ, RZ, -0x1 ;  /* 0xffffffffff0f7424 */ /* 0x000fce00078e00ff */
[----:B-----5:R-:W-:Y:S05]  /*7d50*/  WARPSYNC.COLLECTIVE R15, `(.L_x_197) ;  /* 0x000000000f0c7348 */ /* 0x020fea0003c00000 */
[----:B------:R-:W-:Y:S02]  /*7d60*/  ELECT P6, UR62, PT ;  /* 0x00000000003e782f */ /* 0x000fe400038c0000 */
[----:B------:R-:W-:Y:S01]  /*7d70*/  MOV R14, UR62 ;  /* 0x0000003e000e7c02 */ /* 0x000fe20008000f00 */
[----:B-----5:R-:W-:Y:S10]  /*7d80*/  ENDCOLLECTIVE ;  /* 0x000000000000791b */ /* 0x020ff40003800000 */
.L_x_197:
[----:B------:R-:W-:Y:S05]  /*7d90*/  BSYNC B0 ;  /* 0x0000000000007941 */ /* 0x000fea0003800000 */
.L_x_196:
[----:B------:R-:W-:Y:S05]  /*7da0*/  BRA `(.L_x_198) ;  /* 0xfffffff400e87947 */ /* 0x000fea000383ffff */
.L_x_181:
[----:B0-----:R0:W1:Y:S02]  /*7db0*/  SYNCS.PHASECHK.TRANS64.TRYWAIT P0, [R7+URZ], R2 ;  /* 0x00000002070075a7 */ /* 0x001064000800017f */
[----:B-1----:R-:W-:Y:S05]  /*7dc0*/  @!P0 NANOSLEEP.SYNCS 0x989680 ;  /* 0x009896800000895d */ /* 0x002fea0003900000 */
[----:B------:R-:W1:Y:S02]  /*7dd0*/  @!P0 SYNCS.PHASECHK.TRANS64 P0, [R7+URZ], R2 ;  /* 0x00000002070085a7 */ /* 0x000e64000800007f */
[----:B-1----:R-:W-:Y:S05]  /*7de0*/  @!P0 BRA `(.L_x_181) ;  /* 0xfffffffc00f08947 */ /* 0x002fea000383ffff */
[----:B------:R-:W-:Y:S05]  /*7df0*/  BRA `(.L_x_199) ;  /* 0xfffffff800287947 */ /* 0x000fea000383ffff */
.L_x_182:
[----:B0-----:R0:W1:Y:S02]  /*7e00*/  SYNCS.PHASECHK.TRANS64.TRYWAIT P0, [R6+URZ], R3 ;  /* 0x00000003060075a7 */ /* 0x001064000800017f */
[----:B-1----:R-:W-:Y:S05]  /*7e10*/  @!P0 NANOSLEEP.SYNCS 0x989680 ;  /* 0x009896800000895d */ /* 0x002fea0003900000 */
[----:B------:R-:W1:Y:S02]  /*7e20*/  @!P0 SYNCS.PHASECHK.TRANS64 P0, [R6+URZ], R3 ;  /* 0x00000003060085a7 */ /* 0x000e64000800007f */
[----:B-1----:R-:W-:Y:S05]  /*7e30*/  @!P0 BRA `(.L_x_182) ;  /* 0xfffffffc00f08947 */ /* 0x002fea000383ffff */
[----:B------:R-:W-:Y:S05]  /*7e40*/  BRA `(.L_x_200) ;  /* 0xfffffff800387947 */ /* 0x000fea000383ffff */
.L_x_183:
[----:B0-----:R0:W1:Y:S02]  /*7e50*/  SYNCS.PHASECHK.TRANS64.TRYWAIT P0, [R7+URZ], R4 ;  /* 0x00000004070075a7 */ /* 0x001064000800017f */
[----:B-1----:R-:W-:Y:S05]  /*7e60*/  @!P0 NANOSLEEP.SYNCS 0x989680 ;  /* 0x009896800000895d */ /* 0x002fea0003900000 */
[----:B------:R-:W1:Y:S02]  /*7e70*/  @!P0 SYNCS.PHASECHK.TRANS64 P0, [R7+URZ], R4 ;  /* 0x00000004070085a7 */ /* 0x000e64000800007f */
[----:B-1----:R-:W-:Y:S05]  /*7e80*/  @!P0 BRA `(.L_x_183) ;  /* 0xfffffffc00f08947 */ /* 0x002fea000383ffff */
[----:B------:R-:W-:Y:S05]  /*7e90*/  BRA `(.L_x_201) ;  /* 0xfffffff800487947 */ /* 0x000fea000383ffff */
.L_x_184:
[----:B0-----:R0:W1:Y:S02]  /*7ea0*/  SYNCS.PHASECHK.TRANS64.TRYWAIT P0, [R6+URZ], R3 ;  /* 0x00000003060075a7 */ /* 0x001064000800017f */
[----:B-1----:R-:W-:Y:S05]  /*7eb0*/  @!P0 NANOSLEEP.SYNCS 0x989680 ;  /* 0x009896800000895d */ /* 0x002fea0003900000 */
[----:B------:R-:W1:Y:S02]  /*7ec0*/  @!P0 SYNCS.PHASECHK.TRANS64 P0, [R6+URZ], R3 ;  /* 0x00000003060085a7 */ /* 0x000e64000800007f */
[----:B-1----:R-:W-:Y:S05]  /*7ed0*/  @!P0 BRA `(.L_x_184) ;  /* 0xfffffffc00f08947 */ /* 0x002fea000383ffff */
[----:B------:R-:W-:Y:S05]  /*7ee0*/  BRA `(.L_x_202) ;  /* 0xfffffff800587947 */ /* 0x000fea000383ffff */
.L_x_185:
[----:B0-----:R0:W1:Y:S02]  /*7ef0*/  SYNCS.PHASECHK.TRANS64.TRYWAIT P0, [R7+URZ], R4 ;  /* 0x00000004070075a7 */ /* 0x001064000800017f */
[----:B-1----:R-:W-:Y:S05]  /*7f00*/  @!P0 NANOSLEEP.SYNCS 0x989680 ;  /* 0x009896800000895d */ /* 0x002fea0003900000 */
[----:B------:R-:W1:Y:S02]  /*7f10*/  @!P0 SYNCS.PHASECHK.TRANS64 P0, [R7+URZ], R4 ;  /* 0x00000004070085a7 */ /* 0x000e64000800007f */
[----:B-1----:R-:W-:Y:S05]  /*7f20*/  @!P0 BRA `(.L_x_185) ;  /* 0xfffffffc00f08947 */ /* 0x002fea000383ffff */
[----:B------:R-:W-:Y:S05]  /*7f30*/  BRA `(.L_x_203) ;  /* 0xfffffff800687947 */ /* 0x000fea000383ffff */
.L_x_186:
[----:B0-----:R0:W1:Y:S02]  /*7f40*/  SYNCS.PHASECHK.TRANS64.TRYWAIT P0, [R6+URZ], R3 ;  /* 0x00000003060075a7 */ /* 0x001064000800017f */
[----:B-1----:R-:W-:Y:S05]  /*7f50*/  @!P0 NANOSLEEP.SYNCS 0x989680 ;  /* 0x009896800000895d */ /* 0x002fea0003900000 */
[----:B------:R-:W1:Y:S02]  /*7f60*/  @!P0 SYNCS.PHASECHK.TRANS64 P0, [R6+URZ], R3 ;  /* 0x00000003060085a7 */ /* 0x000e64000800007f */
[----:B-1----:R-:W-:Y:S05]  /*7f70*/  @!P0 BRA `(.L_x_186) ;  /* 0xfffffffc00f08947 */ /* 0x002fea000383ffff */
[----:B------:R-:W-:Y:S05]  /*7f80*/  BRA `(.L_x_204) ;  /* 0xfffffff800787947 */ /* 0x000fea000383ffff */
.L_x_187:
[----:B0-----:R0:W1:Y:S02]  /*7f90*/  SYNCS.PHASECHK.TRANS64.TRYWAIT P0, [R7+URZ], R4 ;  /* 0x00000004070075a7 */ /* 0x001064000800017f */
[----:B-1----:R-:W-:Y:S05]  /*7fa0*/  @!P0 NANOSLEEP.SYNCS 0x989680 ;  /* 0x009896800000895d */ /* 0x002fea0003900000 */
[----:B------:R-:W1:Y:S02]  /*7fb0*/  @!P0 SYNCS.PHASECHK.TRANS64 P0, [R7+URZ], R4 ;  /* 0x00000004070085a7 */ /* 0x000e64000800007f */
[----:B-1----:R-:W-:Y:S05]  /*7fc0*/  @!P0 BRA `(.L_x_187) ;  /* 0xfffffffc00f08947 */ /* 0x002fea000383ffff */
[----:B------:R-:W-:Y:S05]  /*7fd0*/  BRA `(.L_x_205) ;  /* 0xfffffff800887947 */ /* 0x000fea000383ffff */
.L_x_188:
[----:B-1----:R1:W2:Y:S02]  /*7fe0*/  SYNCS.PHASECHK.TRANS64.TRYWAIT P0, [R6+URZ], R3 ;  /* 0x00000003060075a7 */ /* 0x0022a4000800017f */
[----:B--2---:R-:W-:Y:S05]  /*7ff0*/  @!P0 NANOSLEEP.SYNCS 0x989680 ;  /* 0x009896800000895d */ /* 0x004fea0003900000 */
[----:B------:R-:W2:Y:S02]  /*8000*/  @!P0 SYNCS.PHASECHK.TRANS64 P0, [R6+URZ], R3 ;  /* 0x00000003060085a7 */ /* 0x000ea4000800007f */
[----:B--2---:R-:W-:Y:S05]  /*8010*/  @!P0 BRA `(.L_x_188) ;  /* 0xfffffffc00f08947 */ /* 0x004fea000383ffff */
[----:B------:R-:W-:Y:S05]  /*8020*/  BRA `(.L_x_206) ;  /* 0xfffffff800907947 */ /* 0x000fea000383ffff */
.L_x_207:
[----:B------:R-:W-:-:S00]  /*8030*/  BRA `(.L_x_207) ;  /* 0xfffffffc00fc7947 */ /* 0x000fc0000383ffff */
[----:B------:R-:W-:-:S00]  /*8040*/  NOP ;  /* 0x0000000000007918 */ /* 0x000fc00000000000 */
        /* <DEDUP_REMOVED lines=11> */
.L_x_208:


//--------------------- .nv.global.init           --------------------------
	.section	.nv.global.init,"aw",@progbits
.nv.global.init:
	.type		$str$22,@object
	.size		$str$22,($str$23 - $str$22)
$str$22:
        /*0000*/ 	.byte	0x6b, 0x5f, 0x74, 0x69, 0x6c, 0x65, 0x5f, 0x63, 0x6f, 0x75, 0x6e, 0x74, 0x20, 0x3e, 0x3d, 0x20
        /*0010*/ 	.byte	0x31, 0x00
	.type		$str$23,@object
	.size		$str$23,(__unnamed_1 - $str$23)
$str$23:
        /*0012*/ 	.byte	0x2f, 0x74, 0x6d, 0x70, 0x2f, 0x63, 0x75, 0x74, 0x6c, 0x61, 0x73, 0x73, 0x5f, 0x73, 0x77, 0x65
        /*0022*/ 	.byte	0x65, 0x70, 0x5f, 0x73, 0x72, 0x63, 0x2f, 0x69, 0x6e, 0x63, 0x6c, 0x75, 0x64, 0x65, 0x2f, 0x63
        /*0032*/ 	.byte	0x75, 0x74, 0x6c, 0x61, 0x73, 0x73, 0x2f, 0x67, 0x65, 0x6d, 0x6d, 0x2f, 0x63, 0x6f, 0x6c, 0x6c
        /*0042*/ 	.byte	0x65, 0x63, 0x74, 0x69, 0x76, 0x65, 0x2f, 0x73, 0x6d, 0x39, 0x30, 0x5f, 0x6d, 0x6d, 0x61, 0x5f
        /*0052*/ 	.byte	0x74, 0x6d, 0x61, 0x5f, 0x67, 0x6d, 0x6d, 0x61, 0x5f, 0x73, 0x73, 0x5f, 0x77, 0x61, 0x72, 0x70
        /*0062*/ 	.byte	0x73, 0x70, 0x65, 0x63, 0x69, 0x61, 0x6c, 0x69, 0x7a, 0x65, 0x64, 0x2e, 0x68, 0x70, 0x70, 0x00
	.type		__unnamed_1,@object
	.size		__unnamed_1,(.L_0 - __unnamed_1)
__unnamed_1:
        /*0072*/ 	.byte	0x76, 0x6f, 0x69, 0x64, 0x20, 0x63, 0x75, 0x74, 0x6c, 0x61, 0x73, 0x73, 0x3a, 0x3a, 0x67, 0x65
        /* <DEDUP_REMOVED lines=179> */
        /*0bb2*/ 	.byte	0x65, 0x6e, 0x74, 0x69, 0x74, 0x79, 0x5d, 0x00
.L_0:


//--------------------- .nv.shared._ZN7cutlass13device_kernelINS_4gemm6kernel13GemmUniversalIN4cute5tupleIJiiiiEEENS1_10collective13CollectiveMmaINS1_34MainloopSm90TmaGmmaWarpSpecializedILi9ENS5_IJNS4_1CILi1EEESB_SB_EEENS1_32KernelTmaWarpSpecializedPingpongEEENS5_IJNSA_ILi64EEENSA_ILi128EEESF_EEENS_6half_tENS5_IJlSB_lEEESI_NS5_IJSB_llEEENS4_8TiledMMAINS4_8MMA_AtomIJNS4_4SM904GMMA26MMA_64x128x16_F32F16F16_SSILNSO_5MajorE0ELSQ_1ELNSO_7ScaleInE1ELSR_1EEEEEENS4_6LayoutISC_NS5_IJNSA_ILi0EEESV_SV_EEEEENS5_IJNS4_10UnderscoreESY_SY_EEEEENS4_13SM90_TMA_LOADENS4_14ComposedLayoutINS4_7SwizzleILi3ELi4ELi3EEENS4_18smem_ptr_flag_bitsILi16EEENSU_INS5_IJNSA_ILi8EEESF_EEENS5_IJSF_SB_EEEEEEEvNS4_8identityES11_NS12_IS14_S16_NSU_INS5_IJSF_S17_EEENS5_IJSB_SF_EEEEEEEvS1C_EENS_8epilogue10collective6detail29Sm90TmaWarpSpecializedAdapterINS1J_15DefaultEpilogueISI_SJ_SJ_NS1I_6thread17LinearCombinationISI_Li1EffLNS1N_9ScaleType4KindE0ELNS_15FloatRoundStyleE2ESI_EENS1_15EpilogueDefaultEEEEEvvEEEEvNT_6ParamsE --------------------------
	.section	.nv.shared._ZN7cutlass13device_kernelINS_4gemm6kernel13GemmUniversalIN4cute5tupleIJiiiiEEENS1_10collective13CollectiveMmaINS1_34MainloopSm90TmaGmmaWarpSpecializedILi9ENS5_IJNS4_1CILi1EEESB_SB_EEENS1_32KernelTmaWarpSpecializedPingpongEEENS5_IJNSA_ILi64EEENSA_ILi128EEESF_EEENS_6half_tENS5_IJlSB_lEEESI_NS5_IJSB_llEEENS4_8TiledMMAINS4_8MMA_AtomIJNS4_4SM904GMMA26MMA_64x128x16_F32F16F16_SSILNSO_5MajorE0ELSQ_1ELNSO_7ScaleInE1ELSR_1EEEEEENS4_6LayoutISC_NS5_IJNSA_ILi0EEESV_SV_EEEEENS5_IJNS4_10UnderscoreESY_SY_EEEEENS4_13SM90_TMA_LOADENS4_14ComposedLayoutINS4_7SwizzleILi3ELi4ELi3EEENS4_18smem_ptr_flag_bitsILi16EEENSU_INS5_IJNSA_ILi8EEESF_EEENS5_IJSF_SB_EEEEEEEvNS4_8identityES11_NS12_IS14_S16_NSU_INS5_IJSF_S17_EEENS5_IJSB_SF_EEEEEEEvS1C_EENS_8epilogue10collective6detail29Sm90TmaWarpSpecializedAdapterINS1J_15DefaultEpilogueISI_SJ_SJ_NS1I_6thread17LinearCombinationISI_Li1EffLNS1N_9ScaleType4KindE0ELNS_15FloatRoundStyleE2ESI_EENS1_15EpilogueDefaultEEEEEvvEEEEvNT_6ParamsE,"aw",@nobits
	.sectionflags	@""
	.align	16
	.zero		1024


//--------------------- .nv.shared.reserved.0     --------------------------
	.section	.nv.shared.reserved.0,"aw",@nobits
	.weak		__nv_reservedSMEM_offset_0_alias
	.size		__nv_reservedSMEM_offset_0_alias, 0, 0
	.other		__nv_reservedSMEM_offset_0_alias,@"STO_CUDA_RESERVED_SHARED STV_DEFAULT"
__nv_reservedSMEM_offset_0_alias:
	.zero		0


//--------------------- .nv.global                --------------------------
	.section	.nv.global,"aw",@nobits
.nv.global:
	.type		_ZN39_INTERNAL_a77d34ae_4_k_cu_e52f0e7f_26924cute1_E,@object
	.size		_ZN39_INTERNAL_a77d34ae_4_k_cu_e52f0e7f_26924cute1_E,(_ZN39_INTERNAL_a77d34ae_4_k_cu_e52f0e7f_26924cuda3std3__45__cpo6cbeginE - _ZN39_INTERNAL_a77d34ae_4_k_cu_e52f0e7f_26924cute1_E)
_ZN39_INTERNAL_a77d34ae_4_k_cu_e52f0e7f_26924cute1_E:
	.zero		1
	.type		_ZN39_INTERNAL_a77d34ae_4_k_cu_e52f0e7f_26924cuda3std3__45__cpo6cbeginE,@object
	.size		_ZN39_INTERNAL_a77d34ae_4_k_cu_e52f0e7f_26924cuda3std3__45__cpo6cbeginE,(_ZN39_INTERNAL_a77d34ae_4_k_cu_e52f0e7f_26924cuda3std3__48in_placeE - _ZN39_INTERNAL_a77d34ae_4_k_cu_e52f0e7f_26924cuda3std3__45__cpo6cbeginE)
_ZN39_INTERNAL_a77d34ae_4_k_cu_e52f0e7f_26924cuda3std3__45__cpo6cbeginE:
	.zero		1
	.type		_ZN39_INTERNAL_a77d34ae_4_k_cu_e52f0e7f_26924cuda3std3__48in_placeE,@object
	.size		_ZN39_INTERNAL_a77d34ae_4_k_cu_e52f0e7f_26924cuda3std3__48in_placeE,(_ZN39_INTERNAL_a77d34ae_4_k_cu_e52f0e7f_26924cuda3std6ranges3__45__cpo9iter_moveE - _ZN39_INTERNAL_a77d34ae_4_k_cu_e52f0e7f_26924cuda3std3__48in_placeE)
_ZN39_INTERNAL_a77d34ae_4_k_cu_e52f0e7f_26924cuda3std3__48in_placeE:
	.zero		1
	.type		_ZN39_INTERNAL_a77d34ae_4_k_cu_e52f0e7f_26924cuda3std6ranges3__45__cpo9iter_moveE,@object
	.size		_ZN39_INTERNAL_a77d34ae_4_k_cu_e52f0e7f_26924cuda3std6ranges3__45__cpo9iter_moveE,(_ZN39_INTERNAL_a77d34ae_4_k_cu_e52f0e7f_26924cuda3std3__45__cpo5beginE - _ZN39_INTERNAL_a77d34ae_4_k_cu_e52f0e7f_26924cuda3std6ranges3__45__cpo9iter_moveE)
_ZN39_INTERNAL_a77d34ae_4_k_cu_e52f0e7f_26924cuda3std6ranges3__45__cpo9iter_moveE:
	.zero		1
	.type		_ZN39_INTERNAL_a77d34ae_4_k_cu_e52f0e7f_26924cuda3std3__45__cpo5beginE,@object
	.size		_ZN39_INTERNAL_a77d34ae_4_k_cu_e52f0e7f_26924cuda3std3__45__cpo5beginE,(_ZN39_INTERNAL_a77d34ae_4_k_cu_e52f0e7f_26924cuda3std3__441_GLOBAL__N__a77d34ae_4_k_cu_e52f0e7f_26926ignoreE - _ZN39_INTERNAL_a77d34ae_4_k_cu_e52f0e7f_26924cuda3std3__45__cpo5beginE)
_ZN39_INTERNAL_a77d34ae_4_k_cu_e52f0e7f_26924cuda3std3__45__cpo5beginE:
	.zero		1
	.type		_ZN39_INTERNAL_a77d34ae_4_k_cu_e52f0e7f_26924cuda3std3__441_GLOBAL__N__a77d34ae_4_k_cu_e52f0e7f_26926ignoreE,@object
	.size		_ZN39_INTERNAL_a77d34ae_4_k_cu_e52f0e7f_26924cuda3std3__441_GLOBAL__N__a77d34ae_4_k_cu_e52f0e7f_26926ignoreE,(_ZN39_INTERNAL_a77d34ae_4_k_cu_e52f0e7f_26924cute7productE - _ZN39_INTERNAL_a77d34ae_4_k_cu_e52f0e7f_26924cuda3std3__441_GLOBAL__N__a77d34ae_4_k_cu_e52f0e7f_26926ignoreE)
_ZN39_INTERNAL_a77d34ae_4_k_cu_e52f0e7f_26924cuda3std3__441_GLOBAL__N__a77d34ae_4_k_cu_e52f0e7f_26926ignoreE:
	.zero		1
	.type		_ZN39_INTERNAL_a77d34ae_4_k_cu_e52f0e7f_26924cute7productE,@object
	.size		_ZN39_INTERNAL_a77d34ae_4_k_cu_e52f0e7f_26924cute7productE,(_ZN39_INTERNAL_a77d34ae_4_k_cu_e52f0e7f_26924cuda3std3__45__cpo3endE - _ZN39_INTERNAL_a77d34ae_4_k_cu_e52f0e7f_26924cute7productE)
_ZN39_INTERNAL_a77d34ae_4_k_cu_e52f0e7f_26924cute7productE:
	.zero		1
	.type		_ZN39_INTERNAL_a77d34ae_4_k_cu_e52f0e7f_26924cuda3std3__45__cpo3endE,@object
	.size		_ZN39_INTERNAL_a77d34ae_4_k_cu_e52f0e7f_26924cuda3std3__45__cpo3endE,(_ZN39_INTERNAL_a77d34ae_4_k_cu_e52f0e7f_26924cuda3std3__419piecewise_constructE - _ZN39_INTERNAL_a77d34ae_4_k_cu_e52f0e7f_26924cuda3std3__45__cpo3endE)
_ZN39_INTERNAL_a77d34ae_4_k_cu_e52f0e7f_26924cuda3std3__45__cpo3endE:
	.zero		1
	.type		_ZN39_INTERNAL_a77d34ae_4_k_cu_e52f0e7f_26924cuda3std3__419piecewise_constructE,@object
	.size		_ZN39_INTERNAL_a77d34ae_4_k_cu_e52f0e7f_26924cuda3std3__419piecewise_constructE,(_ZN39_INTERNAL_a77d34ae_4_k_cu_e52f0e7f_26924cuda3std3__45__cpo4cendE - _ZN39_INTERNAL_a77d34ae_4_k_cu_e52f0e7f_26924cuda3std3__419piecewise_constructE)
_ZN39_INTERNAL_a77d34ae_4_k_cu_e52f0e7f_26924cuda3std3__419piecewise_constructE:
	.zero		1
	.type		_ZN39_INTERNAL_a77d34ae_4_k_cu_e52f0e7f_26924cuda3std3__45__cpo4cendE,@object
	.size		_ZN39_INTERNAL_a77d34ae_4_k_cu_e52f0e7f_26924cuda3std3__45__cpo4cendE,(_ZN39_INTERNAL_a77d34ae_4_k_cu_e52f0e7f_26924cuda3std6ranges3__45__cpo4swapE - _ZN39_INTERNAL_a77d34ae_4_k_cu_e52f0e7f_26924cuda3std3__45__cpo4cendE)
_ZN39_INTERNAL_a77d34ae_4_k_cu_e52f0e7f_26924cuda3std3__45__cpo4cendE:
	.zero		1
	.type		_ZN39_INTERNAL_a77d34ae_4_k_cu_e52f0e7f_26924cuda3std6ranges3__45__cpo4swapE,@object
	.size		_ZN39_INTERNAL_a77d34ae_4_k_cu_e52f0e7f_26924cuda3std6ranges3__45__cpo4swapE,(.L_8 - _ZN39_INTERNAL_a77d34ae_4_k_cu_e52f0e7f_26924cuda3std6ranges3__45__cpo4swapE)
_ZN39_INTERNAL_a77d34ae_4_k_cu_e52f0e7f_26924cuda3std6ranges3__45__cpo4swapE:
	.zero		1
.L_8:


//--------------------- .nv.constant0._ZN7cutlass13device_kernelINS_4gemm6kernel13GemmUniversalIN4cute5tupleIJiiiiEEENS1_10collective13CollectiveMmaINS1_34MainloopSm90TmaGmmaWarpSpecializedILi9ENS5_IJNS4_1CILi1EEESB_SB_EEENS1_32KernelTmaWarpSpecializedPingpongEEENS5_IJNSA_ILi64EEENSA_ILi128EEESF_EEENS_6half_tENS5_IJlSB_lEEESI_NS5_IJSB_llEEENS4_8TiledMMAINS4_8MMA_AtomIJNS4_4SM904GMMA26MMA_64x128x16_F32F16F16_SSILNSO_5MajorE0ELSQ_1ELNSO_7ScaleInE1ELSR_1EEEEEENS4_6LayoutISC_NS5_IJNSA_ILi0EEESV_SV_EEEEENS5_IJNS4_10UnderscoreESY_SY_EEEEENS4_13SM90_TMA_LOADENS4_14ComposedLayoutINS4_7SwizzleILi3ELi4ELi3EEENS4_18smem_ptr_flag_bitsILi16EEENSU_INS5_IJNSA_ILi8EEESF_EEENS5_IJSF_SB_EEEEEEEvNS4_8identityES11_NS12_IS14_S16_NSU_INS5_IJSF_S17_EEENS5_IJSB_SF_EEEEEEEvS1C_EENS_8epilogue10collective6detail29Sm90TmaWarpSpecializedAdapterINS1J_15DefaultEpilogueISI_SJ_SJ_NS1I_6thread17LinearCombinationISI_Li1EffLNS1N_9ScaleType4KindE0ELNS_15FloatRoundStyleE2ESI_EENS1_15EpilogueDefaultEEEEEvvEEEEvNT_6ParamsE --------------------------
	.section	.nv.constant0._ZN7cutlass13device_kernelINS_4gemm6kernel13GemmUniversalIN4cute5tupleIJiiiiEEENS1_10collective13CollectiveMmaINS1_34MainloopSm90TmaGmmaWarpSpecializedILi9ENS5_IJNS4_1CILi1EEESB_SB_EEENS1_32KernelTmaWarpSpecializedPingpongEEENS5_IJNSA_ILi64EEENSA_ILi128EEESF_EEENS_6half_tENS5_IJlSB_lEEESI_NS5_IJSB_llEEENS4_8TiledMMAINS4_8MMA_AtomIJNS4_4SM904GMMA26MMA_64x128x16_F32F16F16_SSILNSO_5MajorE0ELSQ_1ELNSO_7ScaleInE1ELSR_1EEEEEENS4_6LayoutISC_NS5_IJNSA_ILi0EEESV_SV_EEEEENS5_IJNS4_10UnderscoreESY_SY_EEEEENS4_13SM90_TMA_LOADENS4_14ComposedLayoutINS4_7SwizzleILi3ELi4ELi3EEENS4_18smem_ptr_flag_bitsILi16EEENSU_INS5_IJNSA_ILi8EEESF_EEENS5_IJSF_SB_EEEEEEEvNS4_8identityES11_NS12_IS14_S16_NSU_INS5_IJSF_S17_EEENS5_IJSB_SF_EEEEEEEvS1C_EENS_8epilogue10collective6detail29Sm90TmaWarpSpecializedAdapterINS1J_15DefaultEpilogueISI_SJ_SJ_NS1I_6thread17LinearCombinationISI_Li1EffLNS1N_9ScaleType4KindE0ELNS_15FloatRoundStyleE2ESI_EENS1_15EpilogueDefaultEEEEEvvEEEEvNT_6ParamsE,"a",@progbits
	.sectionflags	@""
	.align	4
.nv.constant0._ZN7cutlass13device_kernelINS_4gemm6kernel13GemmUniversalIN4cute5tupleIJiiiiEEENS1_10collective13CollectiveMmaINS1_34MainloopSm90TmaGmmaWarpSpecializedILi9ENS5_IJNS4_1CILi1EEESB_SB_EEENS1_32KernelTmaWarpSpecializedPingpongEEENS5_IJNSA_ILi64EEENSA_ILi128EEESF_EEENS_6half_tENS5_IJlSB_lEEESI_NS5_IJSB_llEEENS4_8TiledMMAINS4_8MMA_AtomIJNS4_4SM904GMMA26MMA_64x128x16_F32F16F16_SSILNSO_5MajorE0ELSQ_1ELNSO_7ScaleInE1ELSR_1EEEEEENS4_6LayoutISC_NS5_IJNSA_ILi0EEESV_SV_EEEEENS5_IJNS4_10UnderscoreESY_SY_EEEEENS4_13SM90_TMA_LOADENS4_14ComposedLayoutINS4_7SwizzleILi3ELi4ELi3EEENS4_18smem_ptr_flag_bitsILi16EEENSU_INS5_IJNSA_ILi8EEESF_EEENS5_IJSF_SB_EEEEEEEvNS4_8identityES11_NS12_IS14_S16_NSU_INS5_IJSF_S17_EEENS5_IJSB_SF_EEEEEEEvS1C_EENS_8epilogue10collective6detail29Sm90TmaWarpSpecializedAdapterINS1J_15DefaultEpilogueISI_SJ_SJ_NS1I_6thread17LinearCombinationISI_Li1EffLNS1N_9ScaleType4KindE0ELNS_15FloatRoundStyleE2ESI_EENS1_15EpilogueDefaultEEEEEvvEEEEvNT_6ParamsE:
	.zero		1664


//--------------------- SYMBOLS --------------------------

	.type		.nv.reservedSmem.offset0,@object
	.size		.nv.reservedSmem.offset0,0x4
	.type		__assertfail,@function
